//
// Generated by NVIDIA NVVM Compiler
//
// Compiler Build ID: CL-36424714
// Cuda compilation tools, release 13.0, V13.0.88
// Based on NVVM 20.0.0
//

.version 9.0
.target sm_100
.address_size 64

	// .globl	_Z9CheckR_1DPcPiS0_Pl
.func  (.param .b64 func_retval0) __internal_accurate_pow
(
	.param .b64 __internal_accurate_pow_param_0
)
;

.visible .entry _Z9CheckR_1DPcPiS0_Pl(
	.param .u64 .ptr .align 1 _Z9CheckR_1DPcPiS0_Pl_param_0,
	.param .u64 .ptr .align 1 _Z9CheckR_1DPcPiS0_Pl_param_1,
	.param .u64 .ptr .align 1 _Z9CheckR_1DPcPiS0_Pl_param_2,
	.param .u64 .ptr .align 1 _Z9CheckR_1DPcPiS0_Pl_param_3
)
{
	.reg .pred 	%p<72>;
	.reg .b16 	%rs<4>;
	.reg .b32 	%r<104>;
	.reg .b64 	%rd<42>;
	.reg .b64 	%fd<100>;

	ld.param.u64 	%rd13, [_Z9CheckR_1DPcPiS0_Pl_param_1];
	ld.param.u64 	%rd14, [_Z9CheckR_1DPcPiS0_Pl_param_2];
	ld.param.u64 	%rd15, [_Z9CheckR_1DPcPiS0_Pl_param_3];
	cvta.to.global.u64 	%rd16, %rd14;
	cvta.to.global.u64 	%rd17, %rd15;
	mov.u32 	%r37, %ctaid.x;
	mul.wide.u32 	%rd18, %r37, 8;
	add.s64 	%rd19, %rd17, %rd18;
	ld.global.u64 	%rd1, [%rd19];
	ld.global.u32 	%r1, [%rd16];
	ld.global.u32 	%r2, [%rd16+4];
	cvt.s64.s32 	%rd2, %r2;
	ld.global.u32 	%r3, [%rd16+8];
	mul.lo.s32 	%r38, %r2, %r1;
	cvt.s64.s32 	%rd3, %r38;
	or.b64  	%rd20, %rd1, %rd3;
	and.b64  	%rd21, %rd20, -4294967296;
	setp.ne.s64 	%p5, %rd21, 0;
	@%p5 bra 	$L__BB0_2;
	cvt.u32.u64 	%r39, %rd3;
	cvt.u32.u64 	%r40, %rd1;
	div.u32 	%r41, %r40, %r39;
	cvt.u64.u32 	%rd40, %r41;
	bra.uni 	$L__BB0_3;
$L__BB0_2:
	div.s64 	%rd40, %rd1, %rd3;
$L__BB0_3:
	cvt.u32.u64 	%r42, %rd3;
	cvt.u32.u64 	%r4, %rd40;
	mul.lo.s32 	%r5, %r42, %r4;
	cvt.s64.s32 	%rd22, %r5;
	sub.s64 	%rd7, %rd1, %rd22;
	or.b64  	%rd23, %rd7, %rd2;
	and.b64  	%rd24, %rd23, -4294967296;
	setp.ne.s64 	%p6, %rd24, 0;
	@%p6 bra 	$L__BB0_5;
	cvt.u32.u64 	%r43, %rd2;
	cvt.u32.u64 	%r44, %rd7;
	div.u32 	%r45, %r44, %r43;
	cvt.u64.u32 	%rd41, %r45;
	bra.uni 	$L__BB0_6;
$L__BB0_5:
	div.s64 	%rd41, %rd7, %rd2;
$L__BB0_6:
	cvt.u32.u64 	%r6, %rd41;
	cvta.to.global.u64 	%rd25, %rd13;
	ld.global.u32 	%r7, [%rd25];
	mov.u32 	%r46, %tid.x;
	sub.s32 	%r47, %r46, %r7;
	add.s32 	%r9, %r47, %r4;
	setp.lt.s32 	%p7, %r9, 0;
	setp.ge.s32 	%p8, %r9, %r3;
	or.pred  	%p9, %p7, %p8;
	@%p9 bra 	$L__BB0_23;
	sub.s32 	%r99, %r6, %r7;
	add.s32 	%r11, %r7, %r6;
	setp.gt.s32 	%p10, %r99, %r11;
	@%p10 bra 	$L__BB0_23;
	cvt.u32.u64 	%r48, %rd2;
	mul.lo.s32 	%r49, %r48, %r6;
	cvt.u64.u32 	%rd26, %r49;
	cvt.u64.u32 	%rd27, %r5;
	cvt.u32.u64 	%r50, %rd26;
	cvt.u32.u64 	%r51, %rd27;
	add.s32 	%r52, %r50, %r51;
	cvt.u32.u64 	%r53, %rd1;
	sub.s32 	%r54, %r53, %r52;
	sub.s32 	%r12, %r54, %r7;
	add.s32 	%r13, %r7, %r54;
	cvt.rn.f64.s32 	%fd9, %r47;
	{
	.reg .b32 %temp; 
	mov.b64 	{%temp, %r55}, %fd9;
	}
	mov.f64 	%fd10, 0d4000000000000000;
	{
	.reg .b32 %temp; 
	mov.b64 	{%temp, %r14}, %fd10;
	}
	and.b32  	%r15, %r14, 2146435072;
	setp.eq.s32 	%p11, %r15, 1062207488;
	abs.f64 	%fd1, %fd9;
	setp.lt.s32 	%p13, %r55, 0;
	and.pred  	%p1, %p13, %p11;
	selp.b32 	%r56, %r55, 0, %p11;
	setp.lt.s32 	%p14, %r14, 0;
	or.b32  	%r57, %r56, 2146435072;
	selp.b32 	%r58, %r57, %r56, %p14;
	mov.b32 	%r59, 0;
	mov.b64 	%fd2, {%r59, %r58};
	cvt.rn.f64.s32 	%fd11, %r7;
	{
	.reg .b32 %temp; 
	mov.b64 	{%temp, %r60}, %fd11;
	}
	abs.f64 	%fd3, %fd11;
	setp.lt.s32 	%p15, %r60, 0;
	and.pred  	%p2, %p15, %p11;
	selp.b32 	%r61, %r60, 0, %p11;
	or.b32  	%r62, %r61, 2146435072;
	selp.b32 	%r63, %r62, %r61, %p14;
	mov.b64 	%fd4, {%r59, %r63};
	mul.lo.s32 	%r16, %r9, %r1;
	add.s32 	%r64, %r7, %r53;
	add.s32 	%r65, %r5, %r49;
	sub.s32 	%r66, %r64, %r65;
	add.s32 	%r17, %r66, 1;
	neg.s32 	%r67, %r7;
	cvt.rn.f64.s32 	%fd12, %r67;
	{
	.reg .b32 %temp; 
	mov.b64 	{%temp, %r68}, %fd12;
	}
	abs.f64 	%fd5, %fd12;
	setp.lt.s32 	%p16, %r68, 0;
	and.pred  	%p3, %p16, %p11;
	selp.b32 	%r69, %r68, 0, %p11;
	or.b32  	%r70, %r69, 2146435072;
	selp.b32 	%r71, %r70, %r69, %p14;
	mov.b64 	%fd6, {%r59, %r71};
	sub.s32 	%r72, %r53, %r65;
	sub.s32 	%r18, %r72, %r7;
	sub.s32 	%r19, %r53, %r7;
	mad.lo.s32 	%r73, %r1, %r4, %r6;
	sub.s32 	%r20, %r16, %r73;
$L__BB0_9:
	mov.u32 	%r21, %r99;
	setp.gt.s32 	%p17, %r12, %r13;
	setp.lt.s32 	%p18, %r21, 0;
	setp.gt.s32 	%p19, %r21, %r1;
	or.pred  	%p20, %p19, %p17;
	or.pred  	%p21, %p20, %p18;
	@%p21 bra 	$L__BB0_22;
	setp.lt.s32 	%p22, %r14, 0;
	setp.eq.s32 	%p23, %r15, 1062207488;
	sub.s32 	%r22, %r21, %r6;
	cvt.rn.f64.s32 	%fd13, %r22;
	{
	.reg .b32 %temp; 
	mov.b64 	{%temp, %r74}, %fd13;
	}
	abs.f64 	%fd7, %fd13;
	setp.lt.s32 	%p25, %r74, 0;
	and.pred  	%p4, %p25, %p23;
	selp.b32 	%r75, %r74, 0, %p23;
	or.b32  	%r76, %r75, 2146435072;
	selp.b32 	%r77, %r76, %r75, %p22;
	mov.b32 	%r78, 0;
	mov.b64 	%fd8, {%r78, %r77};
	setp.lt.s32 	%p26, %r12, 0;
	setp.gt.s32 	%p27, %r12, %r2;
	or.pred  	%p28, %p26, %p27;
	@%p28 bra 	$L__BB0_13;
	setp.eq.s32 	%p29, %r22, 1;
	setp.eq.s32 	%p30, %r22, 0;
	setp.eq.s32 	%p31, %r7, -1;
	setp.eq.s32 	%p32, %r7, 1;
	setp.eq.s32 	%p33, %r7, 0;
	setp.eq.s32 	%p34, %r47, 1;
	setp.eq.s32 	%p35, %r47, 0;
	{ // callseq 0, 0
	.param .b64 param0;
	st.param.f64 	[param0], %fd1;
	.param .b64 retval0;
	call.uni (retval0), 
	__internal_accurate_pow, 
	(
	param0
	);
	ld.param.f64 	%fd14, [retval0];
	} // callseq 0
	neg.f64 	%fd16, %fd14;
	selp.f64 	%fd17, %fd16, %fd14, %p1;
	selp.f64 	%fd18, %fd2, %fd17, %p35;
	selp.f64 	%fd19, 0d3FF0000000000000, %fd18, %p34;
	{ // callseq 1, 0
	.param .b64 param0;
	st.param.f64 	[param0], %fd5;
	.param .b64 retval0;
	call.uni (retval0), 
	__internal_accurate_pow, 
	(
	param0
	);
	ld.param.f64 	%fd20, [retval0];
	} // callseq 1
	neg.f64 	%fd22, %fd20;
	selp.f64 	%fd23, %fd22, %fd20, %p3;
	selp.f64 	%fd24, %fd6, %fd23, %p33;
	selp.f64 	%fd25, 0d3FF0000000000000, %fd24, %p31;
	add.f64 	%fd26, %fd19, %fd25;
	{ // callseq 2, 0
	.param .b64 param0;
	st.param.f64 	[param0], %fd7;
	.param .b64 retval0;
	call.uni (retval0), 
	__internal_accurate_pow, 
	(
	param0
	);
	ld.param.f64 	%fd27, [retval0];
	} // callseq 2
	neg.f64 	%fd29, %fd27;
	selp.f64 	%fd30, %fd29, %fd27, %p4;
	selp.f64 	%fd31, %fd8, %fd30, %p30;
	selp.f64 	%fd32, 0d3FF0000000000000, %fd31, %p29;
	add.f64 	%fd33, %fd26, %fd32;
	{ // callseq 3, 0
	.param .b64 param0;
	st.param.f64 	[param0], %fd3;
	.param .b64 retval0;
	call.uni (retval0), 
	__internal_accurate_pow, 
	(
	param0
	);
	ld.param.f64 	%fd34, [retval0];
	} // callseq 3
	neg.f64 	%fd36, %fd34;
	selp.f64 	%fd37, %fd36, %fd34, %p2;
	selp.f64 	%fd38, %fd4, %fd37, %p33;
	selp.f64 	%fd39, 0d3FF0000000000000, %fd38, %p32;
	setp.gtu.f64 	%p36, %fd33, %fd39;
	@%p36 bra 	$L__BB0_13;
	ld.param.u64 	%rd37, [_Z9CheckR_1DPcPiS0_Pl_param_0];
	add.s32 	%r79, %r21, %r16;
	cvt.u32.u64 	%r80, %rd2;
	mad.lo.s32 	%r81, %r79, %r80, %r12;
	cvt.s64.s32 	%rd28, %r81;
	cvta.to.global.u64 	%rd29, %rd37;
	add.s64 	%rd30, %rd29, %rd28;
	mov.b16 	%rs1, 0;
	st.global.u8 	[%rd30], %rs1;
$L__BB0_13:
	and.b32  	%r82, %r7, 2147483647;
	setp.eq.s32 	%p37, %r82, 0;
	@%p37 bra 	$L__BB0_22;
	sub.s32 	%r103, 2, %r7;
	add.s32 	%r102, %r7, -1;
	cvt.u32.u64 	%r83, %rd2;
	add.s32 	%r84, %r20, %r21;
	mad.lo.s32 	%r100, %r83, %r84, %r19;
	mov.u32 	%r101, %r18;
$L__BB0_15:
	add.s32 	%r30, %r101, 1;
	setp.lt.s32 	%p38, %r30, 0;
	setp.gt.s32 	%p39, %r30, %r2;
	or.pred  	%p40, %p38, %p39;
	@%p40 bra 	$L__BB0_18;
	setp.eq.s32 	%p41, %r22, 1;
	setp.eq.s32 	%p42, %r22, 0;
	setp.eq.s32 	%p43, %r7, 1;
	setp.eq.s32 	%p44, %r7, 0;
	setp.eq.s32 	%p45, %r47, 1;
	setp.lt.s32 	%p46, %r14, 0;
	setp.eq.s32 	%p47, %r47, 0;
	setp.eq.s32 	%p48, %r15, 1062207488;
	{ // callseq 4, 0
	.param .b64 param0;
	st.param.f64 	[param0], %fd1;
	.param .b64 retval0;
	call.uni (retval0), 
	__internal_accurate_pow, 
	(
	param0
	);
	ld.param.f64 	%fd40, [retval0];
	} // callseq 4
	neg.f64 	%fd42, %fd40;
	selp.f64 	%fd43, %fd42, %fd40, %p1;
	selp.f64 	%fd44, %fd2, %fd43, %p47;
	selp.f64 	%fd45, 0d3FF0000000000000, %fd44, %p45;
	add.s32 	%r85, %r103, -1;
	cvt.rn.f64.s32 	%fd46, %r85;
	{
	.reg .b32 %temp; 
	mov.b64 	{%temp, %r86}, %fd46;
	}
	abs.f64 	%fd47, %fd46;
	{ // callseq 5, 0
	.param .b64 param0;
	st.param.f64 	[param0], %fd47;
	.param .b64 retval0;
	call.uni (retval0), 
	__internal_accurate_pow, 
	(
	param0
	);
	ld.param.f64 	%fd48, [retval0];
	} // callseq 5
	setp.lt.s32 	%p50, %r86, 0;
	neg.f64 	%fd50, %fd48;
	selp.f64 	%fd51, %fd50, %fd48, %p48;
	selp.f64 	%fd52, %fd51, %fd48, %p50;
	setp.eq.s32 	%p51, %r103, 1;
	selp.b32 	%r87, %r86, 0, %p48;
	or.b32  	%r88, %r87, 2146435072;
	selp.b32 	%r89, %r88, %r87, %p46;
	mov.b32 	%r90, 0;
	mov.b64 	%fd53, {%r90, %r89};
	selp.f64 	%fd54, %fd53, %fd52, %p51;
	setp.eq.s32 	%p52, %r85, 1;
	selp.f64 	%fd55, 0d3FF0000000000000, %fd54, %p52;
	add.f64 	%fd56, %fd45, %fd55;
	{ // callseq 6, 0
	.param .b64 param0;
	st.param.f64 	[param0], %fd7;
	.param .b64 retval0;
	call.uni (retval0), 
	__internal_accurate_pow, 
	(
	param0
	);
	ld.param.f64 	%fd57, [retval0];
	} // callseq 6
	neg.f64 	%fd59, %fd57;
	selp.f64 	%fd60, %fd59, %fd57, %p4;
	selp.f64 	%fd61, %fd8, %fd60, %p42;
	selp.f64 	%fd62, 0d3FF0000000000000, %fd61, %p41;
	add.f64 	%fd63, %fd56, %fd62;
	{ // callseq 7, 0
	.param .b64 param0;
	st.param.f64 	[param0], %fd3;
	.param .b64 retval0;
	call.uni (retval0), 
	__internal_accurate_pow, 
	(
	param0
	);
	ld.param.f64 	%fd64, [retval0];
	} // callseq 7
	neg.f64 	%fd66, %fd64;
	selp.f64 	%fd67, %fd66, %fd64, %p2;
	selp.f64 	%fd68, %fd4, %fd67, %p44;
	selp.f64 	%fd69, 0d3FF0000000000000, %fd68, %p43;
	setp.gtu.f64 	%p53, %fd63, %fd69;
	@%p53 bra 	$L__BB0_18;
	ld.param.u64 	%rd38, [_Z9CheckR_1DPcPiS0_Pl_param_0];
	add.s32 	%r91, %r100, 1;
	cvt.s64.s32 	%rd31, %r91;
	cvta.to.global.u64 	%rd32, %rd38;
	add.s64 	%rd33, %rd32, %rd31;
	mov.b16 	%rs2, 0;
	st.global.u8 	[%rd33], %rs2;
$L__BB0_18:
	add.s32 	%r31, %r30, 1;
	setp.lt.s32 	%p54, %r31, 0;
	setp.gt.s32 	%p55, %r31, %r2;
	or.pred  	%p56, %p54, %p55;
	@%p56 bra 	$L__BB0_21;
	setp.eq.s32 	%p57, %r22, 1;
	setp.eq.s32 	%p58, %r22, 0;
	setp.eq.s32 	%p59, %r7, 1;
	setp.eq.s32 	%p60, %r7, 0;
	setp.eq.s32 	%p61, %r47, 1;
	setp.lt.s32 	%p62, %r14, 0;
	setp.eq.s32 	%p63, %r47, 0;
	setp.eq.s32 	%p64, %r15, 1062207488;
	{ // callseq 8, 0
	.param .b64 param0;
	st.param.f64 	[param0], %fd1;
	.param .b64 retval0;
	call.uni (retval0), 
	__internal_accurate_pow, 
	(
	param0
	);
	ld.param.f64 	%fd70, [retval0];
	} // callseq 8
	neg.f64 	%fd72, %fd70;
	selp.f64 	%fd73, %fd72, %fd70, %p1;
	selp.f64 	%fd74, %fd2, %fd73, %p63;
	selp.f64 	%fd75, 0d3FF0000000000000, %fd74, %p61;
	cvt.rn.f64.s32 	%fd76, %r103;
	{
	.reg .b32 %temp; 
	mov.b64 	{%temp, %r92}, %fd76;
	}
	abs.f64 	%fd77, %fd76;
	{ // callseq 9, 0
	.param .b64 param0;
	st.param.f64 	[param0], %fd77;
	.param .b64 retval0;
	call.uni (retval0), 
	__internal_accurate_pow, 
	(
	param0
	);
	ld.param.f64 	%fd78, [retval0];
	} // callseq 9
	setp.lt.s32 	%p66, %r92, 0;
	neg.f64 	%fd80, %fd78;
	selp.f64 	%fd81, %fd80, %fd78, %p64;
	selp.f64 	%fd82, %fd81, %fd78, %p66;
	setp.eq.s32 	%p67, %r102, 1;
	selp.b32 	%r93, %r92, 0, %p64;
	or.b32  	%r94, %r93, 2146435072;
	selp.b32 	%r95, %r94, %r93, %p62;
	mov.b32 	%r96, 0;
	mov.b64 	%fd83, {%r96, %r95};
	selp.f64 	%fd84, %fd83, %fd82, %p67;
	setp.eq.s32 	%p68, %r103, 1;
	selp.f64 	%fd85, 0d3FF0000000000000, %fd84, %p68;
	add.f64 	%fd86, %fd75, %fd85;
	{ // callseq 10, 0
	.param .b64 param0;
	st.param.f64 	[param0], %fd7;
	.param .b64 retval0;
	call.uni (retval0), 
	__internal_accurate_pow, 
	(
	param0
	);
	ld.param.f64 	%fd87, [retval0];
	} // callseq 10
	neg.f64 	%fd89, %fd87;
	selp.f64 	%fd90, %fd89, %fd87, %p4;
	selp.f64 	%fd91, %fd8, %fd90, %p58;
	selp.f64 	%fd92, 0d3FF0000000000000, %fd91, %p57;
	add.f64 	%fd93, %fd86, %fd92;
	{ // callseq 11, 0
	.param .b64 param0;
	st.param.f64 	[param0], %fd3;
	.param .b64 retval0;
	call.uni (retval0), 
	__internal_accurate_pow, 
	(
	param0
	);
	ld.param.f64 	%fd94, [retval0];
	} // callseq 11
	neg.f64 	%fd96, %fd94;
	selp.f64 	%fd97, %fd96, %fd94, %p2;
	selp.f64 	%fd98, %fd4, %fd97, %p60;
	selp.f64 	%fd99, 0d3FF0000000000000, %fd98, %p59;
	setp.gtu.f64 	%p69, %fd93, %fd99;
	@%p69 bra 	$L__BB0_21;
	ld.param.u64 	%rd39, [_Z9CheckR_1DPcPiS0_Pl_param_0];
	add.s32 	%r97, %r100, 1;
	cvt.s64.s32 	%rd34, %r97;
	cvta.to.global.u64 	%rd35, %rd39;
	add.s64 	%rd36, %rd35, %rd34;
	mov.b16 	%rs3, 0;
	st.global.u8 	[%rd36+1], %rs3;
$L__BB0_21:
	add.s32 	%r103, %r103, 2;
	add.s32 	%r102, %r102, -2;
	add.s32 	%r101, %r101, 2;
	add.s32 	%r100, %r100, 2;
	add.s32 	%r98, %r31, 1;
	setp.ne.s32 	%p70, %r98, %r17;
	@%p70 bra 	$L__BB0_15;
$L__BB0_22:
	add.s32 	%r99, %r21, 1;
	setp.ne.s32 	%p71, %r21, %r11;
	@%p71 bra 	$L__BB0_9;
$L__BB0_23:
	ret;

}
.func  (.param .b64 func_retval0) __internal_accurate_pow(
	.param .b64 __internal_accurate_pow_param_0
)
{
	.reg .pred 	%p<8>;
	.reg .b32 	%r<49>;
	.reg .b32 	%f<3>;
	.reg .b64 	%fd<109>;

	ld.param.f64 	%fd10, [__internal_accurate_pow_param_0];
	{
	.reg .b32 %temp; 
	mov.b64 	{%temp, %r46}, %fd10;
	}
	{
	.reg .b32 %temp; 
	mov.b64 	{%r45, %temp}, %fd10;
	}
	shr.u32 	%r47, %r46, 20;
	setp.gt.u32 	%p1, %r46, 1048575;
	@%p1 bra 	$L__BB1_2;
	mul.f64 	%fd11, %fd10, 0d4350000000000000;
	{
	.reg .b32 %temp; 
	mov.b64 	{%temp, %r46}, %fd11;
	}
	{
	.reg .b32 %temp; 
	mov.b64 	{%r45, %temp}, %fd11;
	}
	shr.u32 	%r16, %r46, 20;
	add.s32 	%r47, %r16, -54;
$L__BB1_2:
	add.s32 	%r48, %r47, -1023;
	and.b32  	%r17, %r46, -2146435073;
	or.b32  	%r18, %r17, 1072693248;
	mov.b64 	%fd107, {%r45, %r18};
	setp.lt.u32 	%p2, %r18, 1073127583;
	@%p2 bra 	$L__BB1_4;
	{
	.reg .b32 %temp; 
	mov.b64 	{%r19, %temp}, %fd107;
	}
	{
	.reg .b32 %temp; 
	mov.b64 	{%temp, %r20}, %fd107;
	}
	add.s32 	%r21, %r20, -1048576;
	mov.b64 	%fd107, {%r19, %r21};
	add.s32 	%r48, %r47, -1022;
$L__BB1_4:
	add.f64 	%fd12, %fd107, 0dBFF0000000000000;
	add.f64 	%fd13, %fd107, 0d3FF0000000000000;
	rcp.approx.ftz.f64 	%fd14, %fd13;
	neg.f64 	%fd15, %fd13;
	fma.rn.f64 	%fd16, %fd15, %fd14, 0d3FF0000000000000;
	fma.rn.f64 	%fd17, %fd16, %fd16, %fd16;
	fma.rn.f64 	%fd18, %fd17, %fd14, %fd14;
	mul.f64 	%fd19, %fd12, %fd18;
	fma.rn.f64 	%fd20, %fd12, %fd18, %fd19;
	mul.f64 	%fd21, %fd20, %fd20;
	fma.rn.f64 	%fd22, %fd21, 0d3EB0F5FF7D2CAFE2, 0d3ED0F5D241AD3B5A;
	fma.rn.f64 	%fd23, %fd22, %fd21, 0d3EF3B20A75488A3F;
	fma.rn.f64 	%fd24, %fd23, %fd21, 0d3F1745CDE4FAECD5;
	fma.rn.f64 	%fd25, %fd24, %fd21, 0d3F3C71C7258A578B;
	fma.rn.f64 	%fd26, %fd25, %fd21, 0d3F6249249242B910;
	fma.rn.f64 	%fd27, %fd26, %fd21, 0d3F89999999999DFB;
	sub.f64 	%fd28, %fd12, %fd20;
	add.f64 	%fd29, %fd28, %fd28;
	neg.f64 	%fd30, %fd20;
	fma.rn.f64 	%fd31, %fd30, %fd12, %fd29;
	mul.f64 	%fd32, %fd18, %fd31;
	fma.rn.f64 	%fd33, %fd21, %fd27, 0d3FB5555555555555;
	mov.f64 	%fd34, 0d3FB5555555555555;
	sub.f64 	%fd35, %fd34, %fd33;
	fma.rn.f64 	%fd36, %fd21, %fd27, %fd35;
	add.f64 	%fd37, %fd36, 0dBC46A4CB00B9E7B0;
	add.f64 	%fd38, %fd33, %fd37;
	sub.f64 	%fd39, %fd33, %fd38;
	add.f64 	%fd40, %fd37, %fd39;
	mul.rn.f64 	%fd41, %fd20, %fd20;
	neg.f64 	%fd42, %fd41;
	fma.rn.f64 	%fd43, %fd20, %fd20, %fd42;
	{
	.reg .b32 %temp; 
	mov.b64 	{%r22, %temp}, %fd32;
	}
	{
	.reg .b32 %temp; 
	mov.b64 	{%temp, %r23}, %fd32;
	}
	add.s32 	%r24, %r23, 1048576;
	mov.b64 	%fd44, {%r22, %r24};
	fma.rn.f64 	%fd45, %fd20, %fd44, %fd43;
	mul.rn.f64 	%fd46, %fd41, %fd20;
	neg.f64 	%fd47, %fd46;
	fma.rn.f64 	%fd48, %fd41, %fd20, %fd47;
	fma.rn.f64 	%fd49, %fd41, %fd32, %fd48;
	fma.rn.f64 	%fd50, %fd45, %fd20, %fd49;
	mul.rn.f64 	%fd51, %fd38, %fd46;
	neg.f64 	%fd52, %fd51;
	fma.rn.f64 	%fd53, %fd38, %fd46, %fd52;
	fma.rn.f64 	%fd54, %fd38, %fd50, %fd53;
	fma.rn.f64 	%fd55, %fd40, %fd46, %fd54;
	add.f64 	%fd56, %fd51, %fd55;
	sub.f64 	%fd57, %fd51, %fd56;
	add.f64 	%fd58, %fd55, %fd57;
	add.f64 	%fd59, %fd20, %fd56;
	sub.f64 	%fd60, %fd20, %fd59;
	add.f64 	%fd61, %fd56, %fd60;
	add.f64 	%fd62, %fd58, %fd61;
	add.f64 	%fd63, %fd32, %fd62;
	add.f64 	%fd64, %fd59, %fd63;
	sub.f64 	%fd65, %fd59, %fd64;
	add.f64 	%fd66, %fd63, %fd65;
	xor.b32  	%r25, %r48, -2147483648;
	mov.b32 	%r26, 1127219200;
	mov.b64 	%fd67, {%r25, %r26};
	mov.b32 	%r27, -2147483648;
	mov.b64 	%fd68, {%r27, %r26};
	sub.f64 	%fd69, %fd67, %fd68;
	fma.rn.f64 	%fd70, %fd69, 0d3FE62E42FEFA39EF, %fd64;
	fma.rn.f64 	%fd71, %fd69, 0dBFE62E42FEFA39EF, %fd70;
	sub.f64 	%fd72, %fd71, %fd64;
	sub.f64 	%fd73, %fd66, %fd72;
	fma.rn.f64 	%fd74, %fd69, 0d3C7ABC9E3B39803F, %fd73;
	add.f64 	%fd75, %fd70, %fd74;
	sub.f64 	%fd76, %fd70, %fd75;
	add.f64 	%fd77, %fd74, %fd76;
	mov.f64 	%fd78, 0d4000000000000000;
	{
	.reg .b32 %temp; 
	mov.b64 	{%temp, %r28}, %fd78;
	}
	{
	.reg .b32 %temp; 
	mov.b64 	{%r29, %temp}, %fd78;
	}
	shl.b32 	%r30, %r28, 1;
	setp.gt.u32 	%p3, %r30, -33554433;
	and.b32  	%r31, %r28, -15728641;
	selp.b32 	%r32, %r31, %r28, %p3;
	mov.b64 	%fd79, {%r29, %r32};
	mul.rn.f64 	%fd80, %fd75, %fd79;
	neg.f64 	%fd81, %fd80;
	fma.rn.f64 	%fd82, %fd75, %fd79, %fd81;
	fma.rn.f64 	%fd83, %fd77, %fd79, %fd82;
	add.f64 	%fd4, %fd80, %fd83;
	sub.f64 	%fd84, %fd80, %fd4;
	add.f64 	%fd5, %fd83, %fd84;
	fma.rn.f64 	%fd85, %fd4, 0d3FF71547652B82FE, 0d4338000000000000;
	{
	.reg .b32 %temp; 
	mov.b64 	{%r13, %temp}, %fd85;
	}
	mov.f64 	%fd86, 0dC338000000000000;
	add.rn.f64 	%fd87, %fd85, %fd86;
	fma.rn.f64 	%fd88, %fd87, 0dBFE62E42FEFA39EF, %fd4;
	fma.rn.f64 	%fd89, %fd87, 0dBC7ABC9E3B39803F, %fd88;
	fma.rn.f64 	%fd90, %fd89, 0d3E5ADE1569CE2BDF, 0d3E928AF3FCA213EA;
	fma.rn.f64 	%fd91, %fd90, %fd89, 0d3EC71DEE62401315;
	fma.rn.f64 	%fd92, %fd91, %fd89, 0d3EFA01997C89EB71;
	fma.rn.f64 	%fd93, %fd92, %fd89, 0d3F2A01A014761F65;
	fma.rn.f64 	%fd94, %fd93, %fd89, 0d3F56C16C1852B7AF;
	fma.rn.f64 	%fd95, %fd94, %fd89, 0d3F81111111122322;
	fma.rn.f64 	%fd96, %fd95, %fd89, 0d3FA55555555502A1;
	fma.rn.f64 	%fd97, %fd96, %fd89, 0d3FC5555555555511;
	fma.rn.f64 	%fd98, %fd97, %fd89, 0d3FE000000000000B;
	fma.rn.f64 	%fd99, %fd98, %fd89, 0d3FF0000000000000;
	fma.rn.f64 	%fd100, %fd99, %fd89, 0d3FF0000000000000;
	{
	.reg .b32 %temp; 
	mov.b64 	{%r14, %temp}, %fd100;
	}
	{
	.reg .b32 %temp; 
	mov.b64 	{%temp, %r15}, %fd100;
	}
	shl.b32 	%r33, %r13, 20;
	add.s32 	%r34, %r33, %r15;
	mov.b64 	%fd108, {%r14, %r34};
	{
	.reg .b32 %temp; 
	mov.b64 	{%temp, %r35}, %fd4;
	}
	mov.b32 	%f2, %r35;
	abs.f32 	%f1, %f2;
	setp.lt.f32 	%p4, %f1, 0f4086232B;
	@%p4 bra 	$L__BB1_7;
	setp.lt.f64 	%p5, %fd4, 0d0000000000000000;
	add.f64 	%fd101, %fd4, 0d7FF0000000000000;
	selp.f64 	%fd108, 0d0000000000000000, %fd101, %p5;
	setp.geu.f32 	%p6, %f1, 0f40874800;
	@%p6 bra 	$L__BB1_7;
	shr.u32 	%r36, %r13, 31;
	add.s32 	%r37, %r13, %r36;
	shr.s32 	%r38, %r37, 1;
	shl.b32 	%r39, %r38, 20;
	add.s32 	%r40, %r15, %r39;
	mov.b64 	%fd102, {%r14, %r40};
	sub.s32 	%r41, %r13, %r38;
	shl.b32 	%r42, %r41, 20;
	add.s32 	%r43, %r42, 1072693248;
	mov.b32 	%r44, 0;
	mov.b64 	%fd103, {%r44, %r43};
	mul.f64 	%fd108, %fd103, %fd102;
$L__BB1_7:
	abs.f64 	%fd104, %fd108;
	setp.eq.f64 	%p7, %fd104, 0d7FF0000000000000;
	fma.rn.f64 	%fd105, %fd108, %fd5, %fd108;
	selp.f64 	%fd106, %fd108, %fd105, %p7;
	st.param.f64 	[func_retval0], %fd106;
	ret;

}


// ===== COMPILED SASS (sm_100) =====

	.target	sm_100

	.elftype	@"ET_EXEC"


//--------------------- .note.nv.tkinfo           --------------------------
	.section	.note.nv.tkinfo,"",@"SHT_NOTE"
	.sectionflags	@"SHF_NOTE_NV_TKINFO"
	.tkinfo
        /*0018*/ 	.word	0x00000002
        /*0030*/ 	.string	""
        /*0030*/ 	.string	"ptxas"
        /*0030*/ 	.string	"Cuda compilation tools, release 13.0, V13.0.88"
        /*0030*/ 	.string	"Build cuda_13.0.r13.0/compiler.36424714_0"
        /*0030*/ 	.string	"-arch sm_100 -m 64 "



//--------------------- .note.nv.cuinfo           --------------------------
	.section	.note.nv.cuinfo,"",@"SHT_NOTE"
	.sectionflags	@"SHF_NOTE_NV_CUINFO"
        /*0018*/ 	.short	0x0002
        /*001a*/ 	.short	0x0064
        /*001c*/ 	.short	0x0082
	.zero		2


//--------------------- .nv.info                  --------------------------
	.section	.nv.info,"",@"SHT_CUDA_INFO"
	.align	4


	//----- nvinfo : EIATTR_REGCOUNT
	.align		4
        /*0000*/ 	.byte	0x04, 0x2f
        /*0002*/ 	.short	(.L_1 - .L_0)
	.align		4
.L_0:
        /*0004*/ 	.word	index@(_Z9CheckR_1DPcPiS0_Pl)
        /*0008*/ 	.word	0x0000002d


	//----- nvinfo : EIATTR_FRAME_SIZE
	.align		4
.L_1:
        /*000c*/ 	.byte	0x04, 0x11
        /*000e*/ 	.short	(.L_3 - .L_2)
	.align		4
.L_2:
        /*0010*/ 	.word	index@($_Z9CheckR_1DPcPiS0_Pl$__internal_accurate_pow)
        /*0014*/ 	.word	0x00000000


	//----- nvinfo : EIATTR_FRAME_SIZE
	.align		4
.L_3:
        /*0018*/ 	.byte	0x04, 0x11
        /*001a*/ 	.short	(.L_5 - .L_4)
	.align		4
.L_4:
        /*001c*/ 	.word	index@($__internal_0_$__cuda_sm20_div_s64)
        /*0020*/ 	.word	0x00000000


	//----- nvinfo : EIATTR_FRAME_SIZE
	.align		4
.L_5:
        /*0024*/ 	.byte	0x04, 0x11
        /*0026*/ 	.short	(.L_7 - .L_6)
	.align		4
.L_6:
        /*0028*/ 	.word	index@(_Z9CheckR_1DPcPiS0_Pl)
        /*002c*/ 	.word	0x00000000


	//----- nvinfo : EIATTR_MIN_STACK_SIZE
	.align		4
.L_7:
        /*0030*/ 	.byte	0x04, 0x12
        /*0032*/ 	.short	(.L_9 - .L_8)
	.align		4
.L_8:
        /*0034*/ 	.word	index@(_Z9CheckR_1DPcPiS0_Pl)
        /*0038*/ 	.word	0x00000000
.L_9:


//--------------------- .nv.compat                --------------------------
	.section	.nv.compat,"",@"SHT_CUDA_COMPAT_INFO"
	.align	4
        /*0000*/ 	.byte	0x02, 0x09, 0x00, 0x00, 0x02, 0x02, 0x01, 0x00, 0x02, 0x05, 0x05, 0x00, 0x03, 0x07, 0x01, 0x01
        /*0010*/ 	.byte	0x02, 0x03, 0x00, 0x00, 0x02, 0x06, 0x01, 0x00, 0x04, 0x0b, 0x08, 0x00, 0x01, 0x00, 0x00, 0x00
        /*0020*/ 	.byte	0x00, 0x00, 0x00, 0x00


//--------------------- .nv.info._Z9CheckR_1DPcPiS0_Pl --------------------------
	.section	.nv.info._Z9CheckR_1DPcPiS0_Pl,"",@"SHT_CUDA_INFO"
	.sectionflags	@""
	.align	4


	//----- nvinfo : EIATTR_CUDA_API_VERSION
	.align		4
        /*0000*/ 	.byte	0x04, 0x37
        /*0002*/ 	.short	(.L_11 - .L_10)
.L_10:
        /*0004*/ 	.word	0x00000082


	//----- nvinfo : EIATTR_KPARAM_INFO
	.align		4
.L_11:
        /*0008*/ 	.byte	0x04, 0x17
        /*000a*/ 	.short	(.L_13 - .L_12)
.L_12:
        /*000c*/ 	.word	0x00000000
        /*0010*/ 	.short	0x0003
        /*0012*/ 	.short	0x0018
        /*0014*/ 	.byte	0x00, 0xf5, 0x21, 0x00


	//----- nvinfo : EIATTR_KPARAM_INFO
	.align		4
.L_13:
        /*0018*/ 	.byte	0x04, 0x17
        /*001a*/ 	.short	(.L_15 - .L_14)
.L_14:
        /*001c*/ 	.word	0x00000000
        /*0020*/ 	.short	0x0002
        /*0022*/ 	.short	0x0010
        /*0024*/ 	.byte	0x00, 0xf5, 0x21, 0x00


	//----- nvinfo : EIATTR_KPARAM_INFO
	.align		4
.L_15:
        /*0028*/ 	.byte	0x04, 0x17
        /*002a*/ 	.short	(.L_17 - .L_16)
.L_16:
        /*002c*/ 	.word	0x00000000
        /*0030*/ 	.short	0x0001
        /*0032*/ 	.short	0x0008
        /*0034*/ 	.byte	0x00, 0xf5, 0x21, 0x00


	//----- nvinfo : EIATTR_KPARAM_INFO
	.align		4
.L_17:
        /*0038*/ 	.byte	0x04, 0x17
        /*003a*/ 	.short	(.L_19 - .L_18)
.L_18:
        /*003c*/ 	.word	0x00000000
        /*0040*/ 	.short	0x0000
        /*0042*/ 	.short	0x0000
        /*0044*/ 	.byte	0x00, 0xf5, 0x21, 0x00


	//----- nvinfo : EIATTR_SPARSE_MMA_MASK
	.align		4
.L_19:
        /*0048*/ 	.byte	0x03, 0x50
        /*004a*/ 	.short	0x0000


	//----- nvinfo : EIATTR_MAXREG_COUNT
	.align		4
        /*004c*/ 	.byte	0x03, 0x1b
        /*004e*/ 	.short	0x00ff


	//----- nvinfo : EIATTR_MERCURY_ISA_VERSION
	.align		4
        /*0050*/ 	.byte	0x03, 0x5f
        /*0052*/ 	.short	0x0101


	//----- nvinfo : EIATTR_VRC_CTA_INIT_COUNT
	.align		4
        /*0054*/ 	.byte	0x02, 0x4a
	.zero		1
	.zero		1


	//----- nvinfo : EIATTR_EXIT_INSTR_OFFSETS
	.align		4
        /*0058*/ 	.byte	0x04, 0x1c
        /*005a*/ 	.short	(.L_21 - .L_20)


	//   ....[0]....
.L_20:
        /*005c*/ 	.word	0x00000590


	//   ....[1]....
        /*0060*/ 	.word	0x000005e0


	//   ....[2]....
        /*0064*/ 	.word	0x000014d0


	//----- nvinfo : EIATTR_CRS_STACK_SIZE
	.align		4
.L_21:
        /*0068*/ 	.byte	0x04, 0x1e
        /*006a*/ 	.short	(.L_23 - .L_22)
.L_22:
        /*006c*/ 	.word	0x00000000


	//----- nvinfo : EIATTR_CBANK_PARAM_SIZE
	.align		4
.L_23:
        /*0070*/ 	.byte	0x03, 0x19
        /*0072*/ 	.short	0x0020


	//----- nvinfo : EIATTR_PARAM_CBANK
	.align		4
        /*0074*/ 	.byte	0x04, 0x0a
        /*0076*/ 	.short	(.L_25 - .L_24)
	.align		4
.L_24:
        /*0078*/ 	.word	index@(.nv.constant0._Z9CheckR_1DPcPiS0_Pl)
        /*007c*/ 	.short	0x0380
        /*007e*/ 	.short	0x0020


	//----- nvinfo : EIATTR_SW_WAR
	.align		4
.L_25:
        /*0080*/ 	.byte	0x04, 0x36
        /*0082*/ 	.short	(.L_27 - .L_26)
.L_26:
        /*0084*/ 	.word	0x00000008
.L_27:


//--------------------- .nv.callgraph             --------------------------
	.section	.nv.callgraph,"",@"SHT_CUDA_CALLGRAPH"
	.align	4
	.sectionentsize	8
	.align		4
        /*0000*/ 	.word	0x00000000
	.align		4
        /*0004*/ 	.word	0xffffffff
	.align		4
        /*0008*/ 	.word	0x00000000
	.align		4
        /*000c*/ 	.word	0xfffffffe
	.align		4
        /*0010*/ 	.word	0x00000000
	.align		4
        /*0014*/ 	.word	0xfffffffd
	.align		4
        /*0018*/ 	.word	0x00000000
	.align		4
        /*001c*/ 	.word	0xfffffffc


//--------------------- .text._Z9CheckR_1DPcPiS0_Pl --------------------------
	.section	.text._Z9CheckR_1DPcPiS0_Pl,"ax",@progbits
	.align	128
        .global         _Z9CheckR_1DPcPiS0_Pl
        .type           _Z9CheckR_1DPcPiS0_Pl,@function
        .size           _Z9CheckR_1DPcPiS0_Pl,(.L_x_25 - _Z9CheckR_1DPcPiS0_Pl)
        .other          _Z9CheckR_1DPcPiS0_Pl,@"STO_CUDA_ENTRY STV_DEFAULT"
_Z9CheckR_1DPcPiS0_Pl:
.text._Z9CheckR_1DPcPiS0_Pl:
[----:B------:R-:W-:Y:S08]  /*0000*/  LDC R1, c[0x0][0x37c] ;  /* 0x0000df00ff017b82 */ /* 0x000ff00000000800 */
[----:B------:R-:W0:Y:S01]  /*0010*/  LDC.64 R4, c[0x0][0x390] ;  /* 0x0000e400ff047b82 */ /* 0x000e220000000a00 */
[----:B------:R-:W0:Y:S01]  /*0020*/  LDCU.64 UR8, c[0x0][0x358] ;  /* 0x00006b00ff0877ac */ /* 0x000e220008000a00 */
[----:B------:R-:W1:Y:S06]  /*0030*/  S2R R3, SR_CTAID.X ;  /* 0x0000000000037919 */ /* 0x000e6c0000002500 */
[----:B------:R-:W1:Y:S01]  /*0040*/  LDC.64 R6, c[0x0][0x398] ;  /* 0x0000e600ff067b82 */ /* 0x000e620000000a00 */
[----:B0-----:R-:W2:Y:S04]  /*0050*/  LDG.E R0, desc[UR8][R4.64+0x4] ;  /* 0x0000040804007981 */ /* 0x001ea8000c1e1900 */
[----:B------:R-:W3:Y:S04]  /*0060*/  LDG.E R2, desc[UR8][R4.64] ;  /* 0x0000000804027981 */ /* 0x000ee8000c1e1900 */
[----:B------:R0:W5:Y:S01]  /*0070*/  LDG.E R8, desc[UR8][R4.64+0x8] ;  /* 0x0000080804087981 */ /* 0x000162000c1e1900 */
[----:B-1----:R-:W-:-:S06]  /*0080*/  IMAD.WIDE.U32 R6, R3, 0x8, R6 ;  /* 0x0000000803067825 */ /* 0x002fcc00078e0006 */
[----:B------:R-:W4:Y:S01]  /*0090*/  LDG.E.64 R6, desc[UR8][R6.64] ;  /* 0x0000000806067981 */ /* 0x000f22000c1e1b00 */
[----:B--2---:R-:W-:-:S13]  /*00a0*/  R2UR UR7, R0 ;  /* 0x00000000000772ca */ /* 0x004fda00000e0000 */
[----:B---3--:R-:W-:-:S05]  /*00b0*/  IMAD R9, R2, UR7, RZ ;  /* 0x0000000702097c24 */ /* 0x008fca000f8e02ff */
[----:B------:R-:W-:-:S04]  /*00c0*/  SHF.R.S32.HI R11, RZ, 0x1f, R9 ;  /* 0x0000001fff0b7819 */ /* 0x000fc80000011409 */
[----:B----4-:R-:W-:-:S04]  /*00d0*/  LOP3.LUT R0, R7, R11, RZ, 0xfc, !PT ;  /* 0x0000000b07007212 */ /* 0x010fc800078efcff */
[----:B------:R-:W-:Y:S01]  /*00e0*/  ISETP.NE.U32.AND P0, PT, R0, RZ, PT ;  /* 0x000000ff0000720c */ /* 0x000fe20003f05070 */
[----:B------:R-:W-:-:S05]  /*00f0*/  IMAD.U32 R3, RZ, RZ, UR7 ;  /* 0x00000007ff037e24 */ /* 0x000fca000f8e00ff */
[----:B------:R-:W-:-:S07]  /*0100*/  SHF.R.S32.HI R3, RZ, 0x1f, R3 ;  /* 0x0000001fff037819 */ /* 0x000fce0000011403 */
[----:B0-----:R-:W-:Y:S05]  /*0110*/  @P0 BRA `(.L_x_0) ;  /* 0x00000000004c0947 */ /* 0x001fea0003800000 */
[----:B------:R-:W0:Y:S01]  /*0120*/  I2F.U32.RP R0, R9 ;  /* 0x0000000900007306 */ /* 0x000e220000209000 */
[----:B------:R-:W-:Y:S01]  /*0130*/  IMAD.MOV R11, RZ, RZ, -R9 ;  /* 0x000000ffff0b7224 */ /* 0x000fe200078e0a09 */
[----:B------:R-:W-:-:S06]  /*0140*/  ISETP.NE.U32.AND P2, PT, R9, RZ, PT ;  /* 0x000000ff0900720c */ /* 0x000fcc0003f45070 */
[----:B0-----:R-:W0:Y:S02]  /*0150*/  MUFU.RCP R0, R0 ;  /* 0x0000000000007308 */ /* 0x001e240000001000 */
[----:B0-----:R-:W-:-:S06]  /*0160*/  VIADD R4, R0, 0xffffffe ;  /* 0x0ffffffe00047836 */ /* 0x001fcc0000000000 */
[----:B------:R0:W1:Y:S02]  /*0170*/  F2I.FTZ.U32.TRUNC.NTZ R5, R4 ;  /* 0x0000000400057305 */ /* 0x000064000021f000 */
[----:B0-----:R-:W-:Y:S02]  /*0180*/  IMAD.MOV.U32 R4, RZ, RZ, RZ ;  /* 0x000000ffff047224 */ /* 0x001fe400078e00ff */
[----:B-1----:R-:W-:-:S04]  /*0190*/  IMAD R11, R11, R5, RZ ;  /* 0x000000050b0b7224 */ /* 0x002fc800078e02ff */
[----:B------:R-:W-:-:S06]  /*01a0*/  IMAD.HI.U32 R5, R5, R11, R4 ;  /* 0x0000000b05057227 */ /* 0x000fcc00078e0004 */
[----:B------:R-:W-:-:S04]  /*01b0*/  IMAD.HI.U32 R0, R5, R6, RZ ;  /* 0x0000000605007227 */ /* 0x000fc800078e00ff */
[----:B------:R-:W-:-:S04]  /*01c0*/  IMAD.MOV R10, RZ, RZ, -R0 ;  /* 0x000000ffff0a7224 */ /* 0x000fc800078e0a00 */
[----:B------:R-:W-:-:S05]  /*01d0*/  IMAD R10, R9, R10, R6 ;  /* 0x0000000a090a7224 */ /* 0x000fca00078e0206 */
[----:B------:R-:W-:-:S13]  /*01e0*/  ISETP.GE.U32.AND P0, PT, R10, R9, PT ;  /* 0x000000090a00720c */ /* 0x000fda0003f06070 */
[----:B------:R-:W-:Y:S02]  /*01f0*/  @P0 IMAD.IADD R10, R10, 0x1, -R9 ;  /* 0x000000010a0a0824 */ /* 0x000fe400078e0a09 */
[----:B------:R-:W-:-:S03]  /*0200*/  @P0 VIADD R0, R0, 0x1 ;  /* 0x0000000100000836 */ /* 0x000fc60000000000 */
[----:B------:R-:W-:-:S13]  /*0210*/  ISETP.GE.U32.AND P1, PT, R10, R9, PT ;  /* 0x000000090a00720c */ /* 0x000fda0003f26070 */
[----:B------:R-:W-:Y:S01]  /*0220*/  @P1 VIADD R0, R0, 0x1 ;  /* 0x0000000100001836 */ /* 0x000fe20000000000 */
[----:B------:R-:W-:Y:S01]  /*0230*/  @!P2 LOP3.LUT R0, RZ, R9, RZ, 0x33, !PT ;  /* 0x00000009ff00a212 */ /* 0x000fe200078e33ff */
[----:B------:R-:W-:Y:S06]  /*0240*/  BRA `(.L_x_1) ;  /* 0x0000000000147947 */ /* 0x000fec0003800000 */
.L_x_0:
[----:B------:R-:W-:Y:S01]  /*0250*/  IMAD.MOV.U32 R13, RZ, RZ, R6 ;  /* 0x000000ffff0d7224 */ /* 0x000fe200078e0006 */
[----:B------:R-:W-:Y:S01]  /*0260*/  MOV R10, 0x290 ;  /* 0x00000290000a7802 */ /* 0x000fe20000000f00 */
[----:B------:R-:W-:-:S07]  /*0270*/  IMAD.MOV.U32 R12, RZ, RZ, R9 ;  /* 0x000000ffff0c7224 */ /* 0x000fce00078e0009 */
[----:B-----5:R-:W-:Y:S05]  /*0280*/  CALL.REL.NOINC `($__internal_0_$__cuda_sm20_div_s64) ;  /* 0x0000001000947944 */ /* 0x020fea0003c00000 */
[----:B------:R-:W-:-:S07]  /*0290*/  IMAD.U32 R0, RZ, RZ, UR5 ;  /* 0x00000005ff007e24 */ /* 0x000fce000f8e00ff */
.L_x_1:
[----:B------:R-:W-:-:S05]  /*02a0*/  IMAD R9, R9, R0, RZ ;  /* 0x0000000009097224 */ /* 0x000fca00078e02ff */
[----:B------:R-:W-:Y:S02]  /*02b0*/  IADD3 R5, P0, PT, R6, -R9, RZ ;  /* 0x8000000906057210 */ /* 0x000fe40007f1e0ff */
[----:B------:R-:W-:Y:S02]  /*02c0*/  SHF.R.S32.HI R4, RZ, 0x1f, R9 ;  /* 0x0000001fff047819 */ /* 0x000fe40000011409 */
[----:B------:R-:W-:-:S03]  /*02d0*/  R2UR UR6, R5 ;  /* 0x00000000050672ca */ /* 0x000fc600000e0000 */
[----:B------:R-:W-:-:S05]  /*02e0*/  IMAD.X R7, R7, 0x1, ~R4, P0 ;  /* 0x0000000107077824 */ /* 0x000fca00000e0e04 */
[----:B------:R-:W-:-:S04]  /*02f0*/  LOP3.LUT R4, R7, R3, RZ, 0xfc, !PT ;  /* 0x0000000307047212 */ /* 0x000fc800078efcff */
[----:B------:R-:W-:-:S13]  /*0300*/  ISETP.NE.U32.AND P0, PT, R4, RZ, PT ;  /* 0x000000ff0400720c */ /* 0x000fda0003f05070 */
[----:B------:R-:W-:Y:S05]  /*0310*/  @P0 BRA `(.L_x_2) ;  /* 0x0000000000680947 */ /* 0x000fea0003800000 */
[----:B------:R-:W0:Y:S01]  /*0320*/  I2F.U32.RP R3, UR7 ;  /* 0x0000000700037d06 */ /* 0x000e220008209000 */
[----:B------:R-:W-:Y:S01]  /*0330*/  IMAD R7, RZ, RZ, -UR7 ;  /* 0x80000007ff077e24 */ /* 0x000fe2000f8e02ff */
[----:B------:R-:W-:Y:S01]  /*0340*/  UISETP.NE.U32.AND UP2, UPT, UR7, URZ, UPT ;  /* 0x000000ff0700728c */ /* 0x000fe2000bf45070 */
[----:B------:R-:W-:-:S05]  /*0350*/  IMAD.U32 R10, RZ, RZ, UR6 ;  /* 0x00000006ff0a7e24 */ /* 0x000fca000f8e00ff */
[----:B0-----:R-:W0:Y:S02]  /*0360*/  MUFU.RCP R3, R3 ;  /* 0x0000000300037308 */ /* 0x001e240000001000 */
[----:B0-----:R-:W-:-:S06]  /*0370*/  VIADD R4, R3, 0xffffffe ;  /* 0x0ffffffe03047836 */ /* 0x001fcc0000000000 */
[----:B------:R0:W1:Y:S02]  /*0380*/  F2I.FTZ.U32.TRUNC.NTZ R5, R4 ;  /* 0x0000000400057305 */ /* 0x000064000021f000 */
[----:B0-----:R-:W-:-:S05]  /*0390*/  IMAD.MOV.U32 R4, RZ, RZ, RZ ;  /* 0x000000ffff047224 */ /* 0x001fca00078e00ff */
[----:B------:R-:W-:Y:S01]  /*03a0*/  R2UR UR4, R4 ;  /* 0x00000000040472ca */ /* 0x000fe200000e0000 */
[----:B-1----:R-:W-:Y:S01]  /*03b0*/  IMAD R7, R7, R5, RZ ;  /* 0x0000000507077224 */ /* 0x002fe200078e02ff */
[----:B------:R-:W-:-:S13]  /*03c0*/  R2UR UR5, R5 ;  /* 0x00000000050572ca */ /* 0x000fda00000e0000 */
[----:B------:R-:W-:-:S05]  /*03d0*/  IMAD.HI.U32 R7, R5, R7, UR4 ;  /* 0x0000000405077e27 */ /* 0x000fca000f8e0007 */
[----:B------:R-:W-:-:S13]  /*03e0*/  R2UR UR4, R7 ;  /* 0x00000000070472ca */ /* 0x000fda00000e0000 */
[----:B------:R-:W-:-:S06]  /*03f0*/  UIMAD.WIDE.U32 UR4, UR4, UR6, URZ ;  /* 0x00000006040472a5 */ /* 0x000fcc000f8e00ff */
[----:B------:R-:W-:-:S04]  /*0400*/  IMAD R3, RZ, RZ, -UR5 ;  /* 0x80000005ff037e24 */ /* 0x000fc8000f8e02ff */
[----:B------:R-:W-:-:S05]  /*0410*/  IMAD R3, R3, UR7, R10 ;  /* 0x0000000703037c24 */ /* 0x000fca000f8e020a */
[----:B------:R-:W-:-:S13]  /*0420*/  ISETP.GE.U32.AND P0, PT, R3, UR7, PT ;  /* 0x0000000703007c0c */ /* 0x000fda000bf06070 */
[----:B------:R-:W-:Y:S01]  /*0430*/  VOTEU.ANY UP0, P0 ;  /* 0x0000000000ff7886 */ /* 0x000fe20000000100 */
[----:B------:R-:W-:-:S04]  /*0440*/  PLOP3.LUT P0, PT, PT, PT, UP0, 0x80, 0x8 ;  /* 0x000000000008781c */ /* 0x000fc80003f0f008 */
[----:B------:R-:W-:-:S09]  /*0450*/  @UP0 UIADD3 UR5, UPT, UPT, UR5, 0x1, URZ ;  /* 0x0000000105050890 */ /* 0x000fd2000fffe0ff */
[----:B------:R-:W-:-:S05]  /*0460*/  @P0 VIADD R3, R3, -UR7 ;  /* 0x8000000703030c36 */ /* 0x000fca0008000000 */
[----:B------:R-:W-:-:S13]  /*0470*/  ISETP.GE.U32.AND P0, PT, R3, UR7, PT ;  /* 0x0000000703007c0c */ /* 0x000fda000bf06070 */
[----:B------:R-:W-:-:S05]  /*0480*/  VOTEU.ANY UP1, P0 ;  /* 0x0000000000ff7886 */ /* 0x000fca0000020100 */
[----:B------:R-:W-:Y:S02]  /*0490*/  @UP1 UIADD3 UR5, UPT, UPT, UR5, 0x1, URZ ;  /* 0x0000000105051890 */ /* 0x000fe4000fffe0ff */
[----:B------:R-:W-:Y:S01]  /*04a0*/  @!UP2 ULOP3.LUT UR5, URZ, UR7, URZ, 0x33, !UPT ;  /* 0x00000007ff05a292 */ /* 0x000fe2000f8e33ff */
[----:B------:R-:W-:Y:S11]  /*04b0*/  BRA `(.L_x_3) ;  /* 0x0000000000147947 */ /* 0x000ff60003800000 */
.L_x_2:
[----:B------:R-:W-:Y:S01]  /*04c0*/  IMAD.MOV.U32 R11, RZ, RZ, R3 ;  /* 0x000000ffff0b7224 */ /* 0x000fe200078e0003 */
[----:B------:R-:W-:Y:S01]  /*04d0*/  MOV R10, 0x510 ;  /* 0x00000510000a7802 */ /* 0x000fe20000000f00 */
[----:B------:R-:W-:Y:S02]  /*04e0*/  IMAD.U32 R13, RZ, RZ, UR6 ;  /* 0x00000006ff0d7e24 */ /* 0x000fe4000f8e00ff */
[----:B------:R-:W-:-:S07]  /*04f0*/  IMAD.U32 R12, RZ, RZ, UR7 ;  /* 0x00000007ff0c7e24 */ /* 0x000fce000f8e00ff */
[----:B-----5:R-:W-:Y:S05]  /*0500*/  CALL.REL.NOINC `($__internal_0_$__cuda_sm20_div_s64) ;  /* 0x0000000c00f47944 */ /* 0x020fea0003c00000 */
.L_x_3:
[----:B------:R-:W0:Y:S02]  /*0510*/  LDC.64 R4, c[0x0][0x388] ;  /* 0x0000e200ff047b82 */ /* 0x000e240000000a00 */
[----:B0-----:R-:W2:Y:S01]  /*0520*/  LDG.E R4, desc[UR8][R4.64] ;  /* 0x0000000804047981 */ /* 0x001ea2000c1e1900 */
[----:B------:R-:W0:Y:S01]  /*0530*/  S2R R3, SR_TID.X ;  /* 0x0000000000037919 */ /* 0x000e220000002100 */
[----:B--2---:R-:W-:-:S13]  /*0540*/  R2UR UR10, R4 ;  /* 0x00000000040a72ca */ /* 0x004fda00000e0000 */
[----:B0-----:R-:W-:-:S04]  /*0550*/  VIADD R3, R3, -UR10 ;  /* 0x8000000a03037c36 */ /* 0x001fc80008000000 */
[----:B------:R-:W-:-:S05]  /*0560*/  IMAD.IADD R7, R3, 0x1, R0 ;  /* 0x0000000103077824 */ /* 0x000fca00078e0200 */
[----:B-----5:R-:W-:-:S04]  /*0570*/  ISETP.GE.AND P0, PT, R7, R8, PT ;  /* 0x000000080700720c */ /* 0x020fc80003f06270 */
[----:B------:R-:W-:-:S13]  /*0580*/  ISETP.LT.OR P0, PT, R7, RZ, P0 ;  /* 0x000000ff0700720c */ /* 0x000fda0000701670 */
[----:B------:R-:W-:Y:S05]  /*0590*/  @P0 EXIT ;  /* 0x000000000000094d */ /* 0x000fea0003800000 */
[----:B------:R-:W-:Y:S02]  /*05a0*/  UIADD3 UR4, UPT, UPT, -UR10, UR5, URZ ;  /* 0x000000050a047290 */ /* 0x000fe4000fffe1ff */
[----:B------:R-:W-:-:S04]  /*05b0*/  UIADD3 UR16, UPT, UPT, UR10, UR5, URZ ;  /* 0x000000050a107290 */ /* 0x000fc8000fffe0ff */
[----:B------:R-:W-:-:S06]  /*05c0*/  UISETP.GT.AND UP0, UPT, UR4, UR16, UPT ;  /* 0x000000100400728c */ /* 0x000fcc000bf04270 */
[----:B------:R-:W-:-:S13]  /*05d0*/  PLOP3.LUT P0, PT, PT, PT, UP0, 0x80, 0x8 ;  /* 0x000000000008781c */ /* 0x000fda0003f0f008 */
[----:B------:R-:W-:Y:S05]  /*05e0*/  @P0 EXIT ;  /* 0x000000000000094d */ /* 0x000fea0003800000 */
[----:B------:R-:W-:Y:S01]  /*05f0*/  IMAD.U32 R8, RZ, RZ, UR7 ;  /* 0x00000007ff087e24 */ /* 0x000fe2000f8e00ff */
[----:B------:R0:W1:Y:S01]  /*0600*/  I2F.F64 R16, R3 ;  /* 0x0000000300107312 */ /* 0x0000620000201c00 */
[----:B------:R-:W-:Y:S02]  /*0610*/  IMAD R12, RZ, RZ, -UR10 ;  /* 0x8000000aff0c7e24 */ /* 0x000fe4000f8e02ff */
[----:B------:R-:W-:Y:S02]  /*0620*/  IMAD R8, R8, UR5, RZ ;  /* 0x0000000508087c24 */ /* 0x000fe4000f8e02ff */
[----:B------:R-:W-:Y:S02]  /*0630*/  IMAD R4, R2, R7, RZ ;  /* 0x0000000702047224 */ /* 0x000fe400078e02ff */
[----:B------:R-:W-:Y:S01]  /*0640*/  IMAD.IADD R5, R9, 0x1, R8 ;  /* 0x0000000109057824 */ /* 0x000fe200078e0208 */
[----:B------:R-:W2:Y:S01]  /*0650*/  I2F.F64 R14, UR10 ;  /* 0x0000000a000e7d12 */ /* 0x000ea20008201c00 */
[----:B------:R-:W-:Y:S01]  /*0660*/  IADD3 R9, PT, PT, R6, -R8, -R9 ;  /* 0x8000000806097210 */ /* 0x000fe20007ffe809 */
[----:B------:R-:W-:-:S02]  /*0670*/  IMAD R7, R2, R0, UR5 ;  /* 0x0000000502077e24 */ /* 0x000fc4000f8e0200 */
[----:B------:R-:W-:Y:S02]  /*0680*/  IADD3 R36, PT, PT, -R5, UR10, R6 ;  /* 0x0000000a05247c10 */ /* 0x000fe4000fffe106 */
[C---:B------:R-:W-:Y:S01]  /*0690*/  IADD3 R5, PT, PT, R6.reuse, -UR10, -R5 ;  /* 0x8000000a06057c10 */ /* 0x040fe2000fffe805 */
[C---:B------:R-:W-:Y:S01]  /*06a0*/  VIADD R8, R9.reuse, -UR10 ;  /* 0x8000000a09087c36 */ /* 0x040fe20008000000 */
[----:B------:R-:W3:Y:S01]  /*06b0*/  I2F.F64 R12, R12 ;  /* 0x0000000c000c7312 */ /* 0x000ee20000201c00 */
[----:B------:R-:W-:Y:S02]  /*06c0*/  VIADD R6, R6, -UR10 ;  /* 0x8000000a06067c36 */ /* 0x000fe40008000000 */
[----:B------:R-:W-:Y:S02]  /*06d0*/  IMAD.IADD R7, R4, 0x1, -R7 ;  /* 0x0000000104077824 */ /* 0x000fe400078e0a07 */
[----:B------:R-:W-:Y:S02]  /*06e0*/  VIADD R9, R9, UR10 ;  /* 0x0000000a09097c36 */ /* 0x000fe40008000000 */
[----:B012---:R-:W-:-:S07]  /*06f0*/  VIADD R36, R36, 0x1 ;  /* 0x0000000124247836 */ /* 0x007fce0000000000 */
.L_x_21:
[----:B------:R-:W-:-:S04]  /*0700*/  ISETP.GT.AND P0, PT, R8, R9, PT ;  /* 0x000000090800720c */ /* 0x000fc80003f04270 */
[----:B------:R-:W-:-:S04]  /*0710*/  ISETP.LT.OR P0, PT, R2, UR4, P0 ;  /* 0x0000000402007c0c */ /* 0x000fc80008701670 */
[----:B------:R-:W-:-:S13]  /*0720*/  ISETP.GT.OR P0, PT, RZ, UR4, P0 ;  /* 0x00000004ff007c0c */ /* 0x000fda0008704670 */
[----:B01----:R-:W-:Y:S05]  /*0730*/  @P0 BRA `(.L_x_4) ;  /* 0x0000000c00540947 */ /* 0x003fea0003800000 */
[----:B------:R-:W-:Y:S01]  /*0740*/  UIADD3 UR17, UPT, UPT, UR4, -UR5, URZ ;  /* 0x8000000504117290 */ /* 0x000fe2000fffe0ff */
[----:B------:R-:W-:-:S04]  /*0750*/  ISETP.GT.AND P0, PT, R8, UR7, PT ;  /* 0x0000000708007c0c */ /* 0x000fc8000bf04270 */
[----:B------:R-:W-:-:S04]  /*0760*/  ISETP.LT.OR P0, PT, R8, RZ, P0 ;  /* 0x000000ff0800720c */ /* 0x000fc80000701670 */
[----:B------:R-:W0:Y:S09]  /*0770*/  I2F.F64 R10, UR17 ;  /* 0x00000011000a7d12 */ /* 0x000e320008201c00 */
[----:B------:R-:W-:Y:S05]  /*0780*/  @P0 BRA `(.L_x_5) ;  /* 0x0000000000f40947 */ /* 0x000fea0003800000 */
[----:B------:R-:W-:Y:S01]  /*0790*/  DADD R18, -RZ, |R16| ;  /* 0x00000000ff127229 */ /* 0x000fe20000000510 */
[----:B------:R-:W-:Y:S01]  /*07a0*/  IMAD.U32 R0, RZ, RZ, UR17 ;  /* 0x00000011ff007e24 */ /* 0x000fe2000f8e00ff */
[----:B------:R-:W-:Y:S01]  /*07b0*/  BSSY.RECONVERGENT B0, `(.L_x_6) ;  /* 0x000000b000007945 */ /* 0x000fe20003800200 */
[----:B------:R-:W-:Y:S01]  /*07c0*/  ISETP.NE.AND P2, PT, RZ, UR17, PT ;  /* 0x00000011ff007c0c */ /* 0x000fe2000bf45270 */
[----:B------:R-:W-:Y:S02]  /*07d0*/  UISETP.NE.AND UP0, UPT, UR10, -0x1, UPT ;  /* 0xffffffff0a00788c */ /* 0x000fe4000bf05270 */
[----:B------:R-:W-:Y:S01]  /*07e0*/  ISETP.NE.AND P1, PT, RZ, UR10, PT ;  /* 0x0000000aff007c0c */ /* 0x000fe2000bf25270 */
[----:B------:R-:W-:Y:S01]  /*07f0*/  UISETP.NE.AND UP1, UPT, UR10, 0x1, UPT ;  /* 0x000000010a00788c */ /* 0x000fe2000bf25270 */
[----:B------:R-:W-:Y:S02]  /*0800*/  ISETP.NE.AND P3, PT, R0, 0x1, PT ;  /* 0x000000010000780c */ /* 0x000fe40003f65270 */
[C---:B------:R-:W-:Y:S01]  /*0810*/  ISETP.NE.AND P5, PT, R3.reuse, 0x1, PT ;  /* 0x000000010300780c */ /* 0x040fe20003fa5270 */
[----:B------:R-:W-:Y:S01]  /*0820*/  IMAD.MOV.U32 R41, RZ, RZ, R19 ;  /* 0x000000ffff297224 */ /* 0x000fe200078e0013 */
[----:B------:R-:W-:-:S02]  /*0830*/  ISETP.NE.AND P4, PT, R3, RZ, PT ;  /* 0x000000ff0300720c */ /* 0x000fc40003f85270 */
[----:B------:R-:W-:-:S11]  /*0840*/  MOV R0, 0x860 ;  /* 0x0000086000007802 */ /* 0x000fd60000000f00 */
[----:B0--3--:R-:W-:Y:S05]  /*0850*/  CALL.REL.NOINC `($_Z9CheckR_1DPcPiS0_Pl$__internal_accurate_pow) ;  /* 0x0000001000547944 */ /* 0x009fea0003c00000 */
[----:B------:R-:W-:Y:S05]  /*0860*/  BSYNC.RECONVERGENT B0 ;  /* 0x0000000000007941 */ /* 0x000fea0003800200 */
.L_x_6:
[----:B------:R-:W-:Y:S01]  /*0870*/  DADD R40, -RZ, |R12| ;  /* 0x00000000ff287229 */ /* 0x000fe2000000050c */
[----:B------:R-:W-:Y:S01]  /*0880*/  FSEL R34, R18, RZ, P4 ;  /* 0x000000ff12227208 */ /* 0x000fe20002000000 */
[----:B------:R-:W-:Y:S01]  /*0890*/  BSSY.RECONVERGENT B0, `(.L_x_7) ;  /* 0x0000007000007945 */ /* 0x000fe20003800200 */
[----:B------:R-:W-:Y:S02]  /*08a0*/  FSEL R22, R22, RZ, P4 ;  /* 0x000000ff16167208 */ /* 0x000fe40002000000 */
[----:B------:R-:W-:Y:S02]  /*08b0*/  FSEL R34, R34, RZ, P5 ;  /* 0x000000ff22227208 */ /* 0x000fe40002800000 */
[----:B------:R-:W-:Y:S02]  /*08c0*/  FSEL R35, R22, 1.875, P5 ;  /* 0x3ff0000016237808 */ /* 0x000fe40002800000 */
[----:B------:R-:W-:Y:S01]  /*08d0*/  MOV R0, 0x900 ;  /* 0x0000090000007802 */ /* 0x000fe20000000f00 */
[----:B------:R-:W-:-:S07]  /*08e0*/  IMAD.MOV.U32 R18, RZ, RZ, R40 ;  /* 0x000000ffff127224 */ /* 0x000fce00078e0028 */
[----:B------:R-:W-:Y:S05]  /*08f0*/  CALL.REL.NOINC `($_Z9CheckR_1DPcPiS0_Pl$__internal_accurate_pow) ;  /* 0x00000010002c7944 */ /* 0x000fea0003c00000 */
[----:B------:R-:W-:Y:S05]  /*0900*/  BSYNC.RECONVERGENT B0 ;  /* 0x0000000000007941 */ /* 0x000fea0003800200 */
.L_x_7:
[----:B------:R-:W-:Y:S01]  /*0910*/  FSEL R18, R18, RZ, P1 ;  /* 0x000000ff12127208 */ /* 0x000fe20000800000 */
[----:B------:R-:W-:Y:S01]  /*0920*/  DADD R40, -RZ, |R10| ;  /* 0x00000000ff287229 */ /* 0x000fe2000000050a */
[----:B------:R-:W-:Y:S01]  /*0930*/  FSEL R22, R22, RZ, P1 ;  /* 0x000000ff16167208 */ /* 0x000fe20000800000 */
[----:B------:R-:W-:Y:S01]  /*0940*/  BSSY.RECONVERGENT B0, `(.L_x_8) ;  /* 0x0000009000007945 */ /* 0x000fe20003800200 */
[----:B------:R-:W-:Y:S02]  /*0950*/  PLOP3.LUT P0, PT, PT, PT, UP0, 0x40, 0x4 ;  /* 0x000000000004781c */ /* 0x000fe40003f0e808 */
[----:B------:R-:W-:Y:S02]  /*0960*/  PLOP3.LUT P4, PT, PT, PT, UP0, 0x40, 0x4 ;  /* 0x000000000004781c */ /* 0x000fe40003f8e808 */
[----:B------:R-:W-:Y:S02]  /*0970*/  FSEL R18, R18, RZ, !P0 ;  /* 0x000000ff12127208 */ /* 0x000fe40004000000 */
[----:B------:R-:W-:-:S02]  /*0980*/  FSEL R19, R22, 1.875, !P4 ;  /* 0x3ff0000016137808 */ /* 0x000fc40006000000 */
[----:B------:R-:W-:-:S04]  /*0990*/  MOV R0, 0x9d0 ;  /* 0x000009d000007802 */ /* 0x000fc80000000f00 */
[----:B------:R-:W-:Y:S01]  /*09a0*/  DADD R34, R34, R18 ;  /* 0x0000000022227229 */ /* 0x000fe20000000012 */
[----:B------:R-:W-:-:S10]  /*09b0*/  IMAD.MOV.U32 R18, RZ, RZ, R40 ;  /* 0x000000ffff127224 */ /* 0x000fd400078e0028 */
[----:B------:R-:W-:Y:S05]  /*09c0*/  CALL.REL.NOINC `($_Z9CheckR_1DPcPiS0_Pl$__internal_accurate_pow) ;  /* 0x0000000c00f87944 */ /* 0x000fea0003c00000 */
[----:B------:R-:W-:Y:S05]  /*09d0*/  BSYNC.RECONVERGENT B0 ;  /* 0x0000000000007941 */ /* 0x000fea0003800200 */
.L_x_8:
[----:B------:R-:W-:Y:S01]  /*09e0*/  FSEL R18, R18, RZ, P2 ;  /* 0x000000ff12127208 */ /* 0x000fe20001000000 */
[----:B------:R-:W-:Y:S01]  /*09f0*/  DADD R40, -RZ, |R14| ;  /* 0x00000000ff287229 */ /* 0x000fe2000000050e */
[----:B------:R-:W-:Y:S01]  /*0a00*/  FSEL R22, R22, RZ, P2 ;  /* 0x000000ff16167208 */ /* 0x000fe20001000000 */
[----:B------:R-:W-:Y:S01]  /*0a10*/  BSSY.RECONVERGENT B0, `(.L_x_9) ;  /* 0x0000007000007945 */ /* 0x000fe20003800200 */
[----:B------:R-:W-:Y:S02]  /*0a20*/  FSEL R18, R18, RZ, P3 ;  /* 0x000000ff12127208 */ /* 0x000fe40001800000 */
[----:B------:R-:W-:Y:S02]  /*0a30*/  FSEL R19, R22, 1.875, P3 ;  /* 0x3ff0000016137808 */ /* 0x000fe40001800000 */
[----:B------:R-:W-:-:S04]  /*0a40*/  MOV R0, 0xa80 ;  /* 0x00000a8000007802 */ /* 0x000fc80000000f00 */
[----:B------:R-:W-:Y:S01]  /*0a50*/  DADD R34, R34, R18 ;  /* 0x0000000022227229 */ /* 0x000fe20000000012 */
[----:B------:R-:W-:-:S10]  /*0a60*/  IMAD.MOV.U32 R18, RZ, RZ, R40 ;  /* 0x000000ffff127224 */ /* 0x000fd400078e0028 */
[----:B------:R-:W-:Y:S05]  /*0a70*/  CALL.REL.NOINC `($_Z9CheckR_1DPcPiS0_Pl$__internal_accurate_pow) ;  /* 0x0000000c00cc7944 */ /* 0x000fea0003c00000 */
[----:B------:R-:W-:Y:S05]  /*0a80*/  BSYNC.RECONVERGENT B0 ;  /* 0x0000000000007941 */ /* 0x000fea0003800200 */
.L_x_9:
[----:B------:R-:W-:Y:S02]  /*0a90*/  FSEL R18, R18, RZ, P1 ;  /* 0x000000ff12127208 */ /* 0x000fe40000800000 */
[----:B------:R-:W-:Y:S02]  /*0aa0*/  FSEL R22, R22, RZ, P1 ;  /* 0x000000ff16167208 */ /* 0x000fe40000800000 */
[----:B------:R-:W-:Y:S02]  /*0ab0*/  PLOP3.LUT P0, PT, PT, PT, UP1, 0x40, 0x4 ;  /* 0x000000000004781c */ /* 0x000fe40003f0e818 */
[----:B------:R-:W-:Y:S02]  /*0ac0*/  PLOP3.LUT P1, PT, PT, PT, UP1, 0x40, 0x4 ;  /* 0x000000000004781c */ /* 0x000fe40003f2e818 */
[----:B------:R-:W-:Y:S02]  /*0ad0*/  FSEL R18, R18, RZ, !P0 ;  /* 0x000000ff12127208 */ /* 0x000fe40004000000 */
[----:B------:R-:W-:-:S06]  /*0ae0*/  FSEL R19, R22, 1.875, !P1 ;  /* 0x3ff0000016137808 */ /* 0x000fcc0004800000 */
[----:B------:R-:W-:-:S14]  /*0af0*/  DSETP.GTU.AND P0, PT, R34, R18, PT ;  /* 0x000000122200722a */ /* 0x000fdc0003f0c000 */
[----:B------:R-:W0:Y:S01]  /*0b00*/  @!P0 LDC.64 R20, c[0x0][0x380] ;  /* 0x0000e000ff148b82 */ /* 0x000e220000000a00 */
[----:B------:R-:W-:-:S04]  /*0b10*/  @!P0 VIADD R19, R4, UR4 ;  /* 0x0000000404138c36 */ /* 0x000fc80008000000 */
[----:B------:R-:W-:-:S05]  /*0b20*/  @!P0 IMAD R19, R19, UR7, R8 ;  /* 0x0000000713138c24 */ /* 0x000fca000f8e0208 */
[----:B0-----:R-:W-:-:S04]  /*0b30*/  @!P0 IADD3 R18, P1, PT, R19, R20, RZ ;  /* 0x0000001413128210 */ /* 0x001fc80007f3e0ff */
[----:B------:R-:W-:-:S05]  /*0b40*/  @!P0 LEA.HI.X.SX32 R19, R19, R21, 0x1, P1 ;  /* 0x0000001513138211 */ /* 0x000fca00008f0eff */
[----:B------:R1:W-:Y:S04]  /*0b50*/  @!P0 STG.E.U8 desc[UR8][R18.64], RZ ;  /* 0x000000ff12008986 */ /* 0x0003e8000c101108 */
.L_x_5:
[----:B------:R-:W-:-:S09]  /*0b60*/  ULOP3.LUT UP0, URZ, UR10, 0x7fffffff, URZ, 0xc0, !UPT ;  /* 0x7fffffff0aff7892 */ /* 0x000fd2000f80c0ff */
[----:B------:R-:W-:Y:S05]  /*0b70*/  BRA.U !UP0, `(.L_x_4) ;  /* 0x0000000908447547 */ /* 0x000fea000b800000 */
[----:B------:R-:W-:Y:S01]  /*0b80*/  UIADD3 UR6, UPT, UPT, -UR10, 0x2, URZ ;  /* 0x000000020a067890 */ /* 0x000fe2000fffe1ff */
[----:B-1----:R-:W-:Y:S01]  /*0b90*/  VIADD R19, R7, UR4 ;  /* 0x0000000407137c36 */ /* 0x002fe20008000000 */
[----:B------:R-:W-:Y:S01]  /*0ba0*/  UIADD3 UR11, UPT, UPT, UR10, -0x1, URZ ;  /* 0xffffffff0a0b7890 */ /* 0x000fe2000fffe0ff */
[----:B------:R-:W-:Y:S02]  /*0bb0*/  IMAD.MOV.U32 R37, RZ, RZ, R5 ;  /* 0x000000ffff257224 */ /* 0x000fe400078e0005 */
[----:B------:R-:W-:Y:S02]  /*0bc0*/  IMAD R38, R19, UR7, R6 ;  /* 0x0000000713267c24 */ /* 0x000fe4000f8e0206 */
[----:B------:R-:W-:Y:S02]  /*0bd0*/  IMAD.U32 R39, RZ, RZ, UR6 ;  /* 0x00000006ff277e24 */ /* 0x000fe4000f8e00ff */
[----:B------:R-:W-:-:S07]  /*0be0*/  IMAD.U32 R40, RZ, RZ, UR11 ;  /* 0x0000000bff287e24 */ /* 0x000fce000f8e00ff */
.L_x_20:
[----:B------:R-:W-:-:S05]  /*0bf0*/  VIADD R0, R37, 0x1 ;  /* 0x0000000125007836 */ /* 0x000fca0000000000 */
[----:B------:R-:W-:-:S04]  /*0c00*/  ISETP.GT.AND P0, PT, R0, UR7, PT ;  /* 0x0000000700007c0c */ /* 0x000fc8000bf04270 */
[----:B------:R-:W-:-:S13]  /*0c10*/  ISETP.LT.OR P0, PT, R0, RZ, P0 ;  /* 0x000000ff0000720c */ /* 0x000fda0000701670 */
[----:B------:R-:W-:Y:S05]  /*0c20*/  @P0 BRA `(.L_x_10) ;  /* 0x0000000000f80947 */ /* 0x000fea0003800000 */
[----:B------:R-:W-:Y:S01]  /*0c30*/  DADD R18, -RZ, |R16| ;  /* 0x00000000ff127229 */ /* 0x000fe20000000510 */
[----:B------:R-:W-:Y:S01]  /*0c40*/  IMAD.U32 R0, RZ, RZ, UR17 ;  /* 0x00000011ff007e24 */ /* 0x000fe2000f8e00ff */
[----:B------:R-:W-:Y:S01]  /*0c50*/  BSSY.RECONVERGENT B0, `(.L_x_11) ;  /* 0x000000a000007945 */ /* 0x000fe20003800200 */
[----:B------:R-:W-:Y:S01]  /*0c60*/  ISETP.NE.AND P1, PT, RZ, UR17, PT ;  /* 0x00000011ff007c0c */ /* 0x000fe2000bf25270 */
[----:B------:R-:W-:Y:S02]  /*0c70*/  UISETP.NE.AND UP0, UPT, UR10, 0x1, UPT ;  /* 0x000000010a00788c */ /* 0x000fe4000bf05270 */
[----:B------:R-:W-:Y:S02]  /*0c80*/  ISETP.NE.AND P3, PT, RZ, UR10, PT ;  /* 0x0000000aff007c0c */ /* 0x000fe4000bf65270 */
[----:B------:R-:W-:Y:S02]  /*0c90*/  ISETP.NE.AND P2, PT, R0, 0x1, PT ;  /* 0x000000010000780c */ /* 0x000fe40003f45270 */
[C---:B------:R-:W-:Y:S01]  /*0ca0*/  ISETP.NE.AND P4, PT, R3.reuse, 0x1, PT ;  /* 0x000000010300780c */ /* 0x040fe20003f85270 */
[----:B------:R-:W-:Y:S01]  /*0cb0*/  IMAD.MOV.U32 R41, RZ, RZ, R19 ;  /* 0x000000ffff297224 */ /* 0x000fe200078e0013 */
[----:B------:R-:W-:-:S02]  /*0cc0*/  ISETP.NE.AND P5, PT, R3, RZ, PT ;  /* 0x000000ff0300720c */ /* 0x000fc40003fa5270 */
[----:B------:R-:W-:-:S11]  /*0cd0*/  MOV R0, 0xcf0 ;  /* 0x00000cf000007802 */ /* 0x000fd60000000f00 */
[----:B0--3--:R-:W-:Y:S05]  /*0ce0*/  CALL.REL.NOINC `($_Z9CheckR_1DPcPiS0_Pl$__internal_accurate_pow) ;  /* 0x0000000c00307944 */ /* 0x009fea0003c00000 */
[----:B------:R-:W-:Y:S05]  /*0cf0*/  BSYNC.RECONVERGENT B0 ;  /* 0x0000000000007941 */ /* 0x000fea0003800200 */
.L_x_11:
[----:B------:R-:W-:Y:S01]  /*0d00*/  VIADD R42, R39, 0xffffffff ;  /* 0xffffffff272a7836 */ /* 0x000fe20000000000 */
[----:B------:R-:W-:Y:S01]  /*0d10*/  FSEL R34, R18, RZ, P5 ;  /* 0x000000ff12227208 */ /* 0x000fe20002800000 */
[----:B------:R-:W-:Y:S01]  /*0d20*/  BSSY.RECONVERGENT B0, `(.L_x_12) ;  /* 0x000000a000007945 */ /* 0x000fe20003800200 */
[----:B------:R-:W-:Y:S01]  /*0d30*/  FSEL R22, R22, RZ, P5 ;  /* 0x000000ff16167208 */ /* 0x000fe20002800000 */
[----:B------:R-:W0:Y:S01]  /*0d40*/  I2F.F64 R20, R42 ;  /* 0x0000002a00147312 */ /* 0x000e220000201c00 */
[----:B------:R-:W-:Y:S02]  /*0d50*/  FSEL R34, R34, RZ, P4 ;  /* 0x000000ff22227208 */ /* 0x000fe40002000000 */
[----:B------:R-:W-:Y:S02]  /*0d60*/  FSEL R35, R22, 1.875, P4 ;  /* 0x3ff0000016237808 */ /* 0x000fe40002000000 */
[----:B------:R-:W-:Y:S01]  /*0d70*/  MOV R0, 0xdc0 ;  /* 0x00000dc000007802 */ /* 0x000fe20000000f00 */
[----:B0-----:R-:W-:-:S10]  /*0d80*/  DADD R20, -RZ, |R20| ;  /* 0x00000000ff147229 */ /* 0x001fd40000000514 */
[----:B------:R-:W-:Y:S02]  /*0d90*/  IMAD.MOV.U32 R18, RZ, RZ, R20 ;  /* 0x000000ffff127224 */ /* 0x000fe400078e0014 */
[----:B------:R-:W-:-:S07]  /*0da0*/  IMAD.MOV.U32 R41, RZ, RZ, R21 ;  /* 0x000000ffff297224 */ /* 0x000fce00078e0015 */
[----:B------:R-:W-:Y:S05]  /*0db0*/  CALL.REL.NOINC `($_Z9CheckR_1DPcPiS0_Pl$__internal_accurate_pow) ;  /* 0x0000000800fc7944 */ /* 0x000fea0003c00000 */
[----:B------:R-:W-:Y:S05]  /*0dc0*/  BSYNC.RECONVERGENT B0 ;  /* 0x0000000000007941 */ /* 0x000fea0003800200 */
.L_x_12:
[----:B------:R-:W-:Y:S01]  /*0dd0*/  ISETP.NE.AND P0, PT, R39, 0x1, PT ;  /* 0x000000012700780c */ /* 0x000fe20003f05270 */
[----:B------:R-:W-:Y:S01]  /*0de0*/  BSSY.RECONVERGENT B0, `(.L_x_13) ;  /* 0x000000b000007945 */ /* 0x000fe20003800200 */
[----:B------:R-:W-:Y:S02]  /*0df0*/  ISETP.NE.AND P4, PT, R42, 0x1, PT ;  /* 0x000000012a00780c */ /* 0x000fe40003f85270 */
[----:B------:R-:W-:Y:S01]  /*0e00*/  FSEL R20, R18, RZ, P0 ;  /* 0x000000ff12147208 */ /* 0x000fe20000000000 */
[----:B------:R-:W-:Y:S01]  /*0e10*/  DADD R18, -RZ, |R10| ;  /* 0x00000000ff127229 */ /* 0x000fe2000000050a */
[----:B------:R-:W-:Y:S02]  /*0e20*/  FSEL R22, R22, RZ, P0 ;  /* 0x000000ff16167208 */ /* 0x000fe40000000000 */
[----:B------:R-:W-:Y:S02]  /*0e30*/  FSEL R20, R20, RZ, P4 ;  /* 0x000000ff14147208 */ /* 0x000fe40002000000 */
[----:B------:R-:W-:-:S02]  /*0e40*/  FSEL R21, R22, 1.875, P4 ;  /* 0x3ff0000016157808 */ /* 0x000fc40002000000 */
[----:B------:R-:W-:-:S03]  /*0e50*/  MOV R0, 0xe90 ;  /* 0x00000e9000007802 */ /* 0x000fc60000000f00 */
[----:B------:R-:W-:Y:S01]  /*0e60*/  IMAD.MOV.U32 R41, RZ, RZ, R19 ;  /* 0x000000ffff297224 */ /* 0x000fe200078e0013 */
[----:B------:R-:W-:-:S11]  /*0e70*/  DADD R34, R34, R20 ;  /* 0x0000000022227229 */ /* 0x000fd60000000014 */
[----:B------:R-:W-:Y:S05]  /*0e80*/  CALL.REL.NOINC `($_Z9CheckR_1DPcPiS0_Pl$__internal_accurate_pow) ;  /* 0x0000000800c87944 */ /* 0x000fea0003c00000 */
[----:B------:R-:W-:Y:S05]  /*0e90*/  BSYNC.RECONVERGENT B0 ;  /* 0x0000000000007941 */ /* 0x000fea0003800200 */
.L_x_13:
[----:B------:R-:W-:Y:S01]  /*0ea0*/  FSEL R20, R18, RZ, P1 ;  /* 0x000000ff12147208 */ /* 0x000fe20000800000 */
[----:B------:R-:W-:Y:S01]  /*0eb0*/  DADD R18, -RZ, |R14| ;  /* 0x00000000ff127229 */ /* 0x000fe2000000050e */
[----:B------:R-:W-:Y:S01]  /*0ec0*/  FSEL R22, R22, RZ, P1 ;  /* 0x000000ff16167208 */ /* 0x000fe20000800000 */
[----:B------:R-:W-:Y:S01]  /*0ed0*/  BSSY.RECONVERGENT B0, `(.L_x_14) ;  /* 0x0000007000007945 */ /* 0x000fe20003800200 */
[----:B------:R-:W-:Y:S02]  /*0ee0*/  FSEL R20, R20, RZ, P2 ;  /* 0x000000ff14147208 */ /* 0x000fe40001000000 */
[----:B------:R-:W-:Y:S02]  /*0ef0*/  FSEL R21, R22, 1.875, P2 ;  /* 0x3ff0000016157808 */ /* 0x000fe40001000000 */
[----:B------:R-:W-:-:S03]  /*0f00*/  MOV R0, 0xf40 ;  /* 0x00000f4000007802 */ /* 0x000fc60000000f00 */
[----:B------:R-:W-:Y:S01]  /*0f10*/  IMAD.MOV.U32 R41, RZ, RZ, R19 ;  /* 0x000000ffff297224 */ /* 0x000fe200078e0013 */
[----:B------:R-:W-:-:S11]  /*0f20*/  DADD R34, R34, R20 ;  /* 0x0000000022227229 */ /* 0x000fd60000000014 */
[----:B------:R-:W-:Y:S05]  /*0f30*/  CALL.REL.NOINC `($_Z9CheckR_1DPcPiS0_Pl$__internal_accurate_pow) ;  /* 0x00000008009c7944 */ /* 0x000fea0003c00000 */
[----:B------:R-:W-:Y:S05]  /*0f40*/  BSYNC.RECONVERGENT B0 ;  /* 0x0000000000007941 */ /* 0x000fea0003800200 */
.L_x_14:
        /* <DEDUP_REMOVED lines=8> */
[----:B------:R-:W-:-:S05]  /*0fd0*/  @!P0 VIADD R0, R38, 0x1 ;  /* 0x0000000126008836 */ /* 0x000fca0000000000 */
[----:B0-----:R-:W-:-:S04]  /*0fe0*/  @!P0 IADD3 R18, P1, PT, R0, R18, RZ ;  /* 0x0000001200128210 */ /* 0x001fc80007f3e0ff */
[----:B------:R-:W-:-:S05]  /*0ff0*/  @!P0 LEA.HI.X.SX32 R19, R0, R19, 0x1, P1 ;  /* 0x0000001300138211 */ /* 0x000fca00008f0eff */
[----:B------:R1:W-:Y:S04]  /*1000*/  @!P0 STG.E.U8 desc[UR8][R18.64], RZ ;  /* 0x000000ff12008986 */ /* 0x0003e8000c101108 */
.L_x_10:
[----:B------:R-:W-:-:S05]  /*1010*/  VIADD R0, R37, 0x2 ;  /* 0x0000000225007836 */ /* 0x000fca0000000000 */
[----:B------:R-:W-:-:S04]  /*1020*/  ISETP.GT.AND P0, PT, R0, UR7, PT ;  /* 0x0000000700007c0c */ /* 0x000fc8000bf04270 */
[----:B------:R-:W-:-:S13]  /*1030*/  ISETP.LT.OR P0, PT, R0, RZ, P0 ;  /* 0x000000ff0000720c */ /* 0x000fda0000701670 */
[----:B------:R-:W-:Y:S05]  /*1040*/  @P0 BRA `(.L_x_15) ;  /* 0x0000000000f40947 */ /* 0x000fea0003800000 */
[----:B-1----:R-:W-:Y:S01]  /*1050*/  DADD R18, -RZ, |R16| ;  /* 0x00000000ff127229 */ /* 0x002fe20000000510 */
        /* <DEDUP_REMOVED lines=12> */
.L_x_16:
[----:B------:R-:W0:Y:S01]  /*1120*/  I2F.F64 R20, R39 ;  /* 0x0000002700147312 */ /* 0x000e220000201c00 */
[----:B------:R-:W-:Y:S01]  /*1130*/  FSEL R34, R18, RZ, P5 ;  /* 0x000000ff12227208 */ /* 0x000fe20002800000 */
[----:B------:R-:W-:Y:S01]  /*1140*/  BSSY.RECONVERGENT B0, `(.L_x_17) ;  /* 0x0000009000007945 */ /* 0x000fe20003800200 */
[----:B------:R-:W-:Y:S02]  /*1150*/  FSEL R22, R22, RZ, P5 ;  /* 0x000000ff16167208 */ /* 0x000fe40002800000 */
        /* <DEDUP_REMOVED lines=8> */
.L_x_17:
        /* <DEDUP_REMOVED lines=13> */
.L_x_18:
        /* <DEDUP_REMOVED lines=11> */
.L_x_19:
        /* <DEDUP_REMOVED lines=12> */
.L_x_15:
[C---:B-12---:R-:W-:Y:S02]  /*1420*/  VIADD R19, R37.reuse, 0x3 ;  /* 0x0000000325137836 */ /* 0x046fe40000000000 */
[----:B------:R-:W-:Y:S02]  /*1430*/  VIADD R37, R37, 0x2 ;  /* 0x0000000225257836 */ /* 0x000fe40000000000 */
[----:B------:R-:W-:Y:S01]  /*1440*/  VIADD R39, R39, 0x2 ;  /* 0x0000000227277836 */ /* 0x000fe20000000000 */
[----:B------:R-:W-:Y:S01]  /*1450*/  ISETP.NE.AND P0, PT, R19, R36, PT ;  /* 0x000000241300720c */ /* 0x000fe20003f05270 */
[----:B------:R-:W-:Y:S02]  /*1460*/  VIADD R40, R40, 0xfffffffe ;  /* 0xfffffffe28287836 */ /* 0x000fe40000000000 */
[----:B------:R-:W-:-:S10]  /*1470*/  VIADD R38, R38, 0x2 ;  /* 0x0000000226267836 */ /* 0x000fd40000000000 */
[----:B------:R-:W-:Y:S05]  /*1480*/  @P0 BRA `(.L_x_20) ;  /* 0xfffffff400d80947 */ /* 0x000fea000383ffff */
.L_x_4:
[----:B------:R-:W-:Y:S02]  /*1490*/  UISETP.NE.AND UP0, UPT, UR4, UR16, UPT ;  /* 0x000000100400728c */ /* 0x000fe4000bf05270 */
[----:B------:R-:W-:-:S07]  /*14a0*/  UIADD3 UR6, UPT, UPT, UR4, 0x1, URZ ;  /* 0x0000000104067890 */ /* 0x000fce000fffe0ff */
[----:B------:R-:W-:Y:S01]  /*14b0*/  UMOV UR4, UR6 ;  /* 0x0000000600047c82 */ /* 0x000fe20008000000 */
[----:B------:R-:W-:Y:S05]  /*14c0*/  BRA.U UP0, `(.L_x_21) ;  /* 0xfffffff1008c7547 */ /* 0x000fea000b83ffff */
[----:B------:R-:W-:Y:S05]  /*14d0*/  EXIT ;  /* 0x000000000000794d */ /* 0x000fea0003800000 */
        .weak           $__internal_0_$__cuda_sm20_div_s64
        .type           $__internal_0_$__cuda_sm20_div_s64,@function
        .size           $__internal_0_$__cuda_sm20_div_s64,($_Z9CheckR_1DPcPiS0_Pl$__internal_accurate_pow - $__internal_0_$__cuda_sm20_div_s64)
$__internal_0_$__cuda_sm20_div_s64:
[-C--:B------:R-:W-:Y:S02]  /*14e0*/  IADD3 R5, P1, PT, RZ, -R12.reuse, RZ ;  /* 0x8000000cff057210 */ /* 0x080fe40007f3e0ff */
[----:B------:R-:W-:Y:S02]  /*14f0*/  ISETP.GE.AND P0, PT, R11, RZ, PT ;  /* 0x000000ff0b00720c */ /* 0x000fe40003f06270 */
[----:B------:R-:W-:Y:S01]  /*1500*/  ISETP.GE.AND P3, PT, R7, RZ, PT ;  /* 0x000000ff0700720c */ /* 0x000fe20003f66270 */
[----:B------:R-:W-:Y:S01]  /*1510*/  IMAD.X R14, RZ, RZ, ~R11, P1 ;  /* 0x000000ffff0e7224 */ /* 0x000fe200008e0e0b */
[----:B------:R-:W-:-:S04]  /*1520*/  SEL R4, R5, R12, !P0 ;  /* 0x0000000c05047207 */ /* 0x000fc80004000000 */
[----:B------:R-:W-:-:S04]  /*1530*/  SEL R5, R14, R11, !P0 ;  /* 0x0000000b0e057207 */ /* 0x000fc80004000000 */
[----:B------:R-:W0:Y:S08]  /*1540*/  I2F.U64.RP R18, R4 ;  /* 0x0000000400127312 */ /* 0x000e300000309000 */
[----:B0-----:R-:W0:Y:S02]  /*1550*/  MUFU.RCP R18, R18 ;  /* 0x0000001200127308 */ /* 0x001e240000001000 */
[----:B0-----:R-:W-:Y:S01]  /*1560*/  VIADD R14, R18, 0x1ffffffe ;  /* 0x1ffffffe120e7836 */ /* 0x001fe20000000000 */
[----:B------:R-:W-:-:S04]  /*1570*/  IADD3 R18, P4, PT, RZ, -R13, RZ ;  /* 0x8000000dff127210 */ /* 0x000fc80007f9e0ff */
[----:B------:R-:W-:Y:S01]  /*1580*/  SEL R18, R18, R13, !P3 ;  /* 0x0000000d12127207 */ /* 0x000fe20005800000 */
[----:B------:R-:W0:Y:S02]  /*1590*/  F2I.U64.TRUNC R14, R14 ;  /* 0x0000000e000e7311 */ /* 0x000e24000020d800 */
[----:B0-----:R-:W-:-:S04]  /*15a0*/  IMAD.WIDE.U32 R16, R14, R4, RZ ;  /* 0x000000040e107225 */ /* 0x001fc800078e00ff */
[----:B------:R-:W-:Y:S01]  /*15b0*/  IMAD R17, R14, R5, R17 ;  /* 0x000000050e117224 */ /* 0x000fe200078e0211 */
[----:B------:R-:W-:-:S03]  /*15c0*/  IADD3 R19, P0, PT, RZ, -R16, RZ ;  /* 0x80000010ff137210 */ /* 0x000fc60007f1e0ff */
[----:B------:R-:W-:Y:S02]  /*15d0*/  IMAD R17, R15, R4, R17 ;  /* 0x000000040f117224 */ /* 0x000fe400078e0211 */
[----:B------:R-:W-:-:S04]  /*15e0*/  IMAD.HI.U32 R16, R14, R19, RZ ;  /* 0x000000130e107227 */ /* 0x000fc800078e00ff */
[----:B------:R-:W-:Y:S02]  /*15f0*/  IMAD.X R21, RZ, RZ, ~R17, P0 ;  /* 0x000000ffff157224 */ /* 0x000fe400000e0e11 */
[----:B------:R-:W-:Y:S02]  /*1600*/  IMAD.MOV.U32 R17, RZ, RZ, R14 ;  /* 0x000000ffff117224 */ /* 0x000fe400078e000e */
[-C--:B------:R-:W-:Y:S02]  /*1610*/  IMAD R23, R15, R21.reuse, RZ ;  /* 0x000000150f177224 */ /* 0x080fe400078e02ff */
[----:B------:R-:W-:-:S04]  /*1620*/  IMAD.WIDE.U32 R16, P0, R14, R21, R16 ;  /* 0x000000150e107225 */ /* 0x000fc80007800010 */
[----:B------:R-:W-:-:S04]  /*1630*/  IMAD.HI.U32 R21, R15, R21, RZ ;  /* 0x000000150f157227 */ /* 0x000fc800078e00ff */
[----:B------:R-:W-:-:S05]  /*1640*/  IMAD.HI.U32 R16, P1, R15, R19, R16 ;  /* 0x000000130f107227 */ /* 0x000fca0007820010 */
[----:B------:R-:W-:Y:S01]  /*1650*/  IADD3 R17, P2, PT, R23, R16, RZ ;  /* 0x0000001017117210 */ /* 0x000fe20007f5e0ff */
[----:B------:R-:W-:-:S04]  /*1660*/  IMAD.X R16, R21, 0x1, R15, P0 ;  /* 0x0000000115107824 */ /* 0x000fc800000e060f */
[----:B------:R-:W-:Y:S01]  /*1670*/  IMAD.WIDE.U32 R14, R17, R4, RZ ;  /* 0x00000004110e7225 */ /* 0x000fe200078e00ff */
[----:B------:R-:W-:-:S03]  /*1680*/  IADD3.X R19, PT, PT, RZ, RZ, R16, P2, P1 ;  /* 0x000000ffff137210 */ /* 0x000fc600017e2410 */
[----:B------:R-:W-:Y:S01]  /*1690*/  IMAD R15, R17, R5, R15 ;  /* 0x00000005110f7224 */ /* 0x000fe200078e020f */
[----:B------:R-:W-:-:S03]  /*16a0*/  IADD3 R21, P0, PT, RZ, -R14, RZ ;  /* 0x8000000eff157210 */ /* 0x000fc60007f1e0ff */
[----:B------:R-:W-:Y:S02]  /*16b0*/  IMAD R15, R19, R4, R15 ;  /* 0x00000004130f7224 */ /* 0x000fe400078e020f */
[----:B------:R-:W-:-:S04]  /*16c0*/  IMAD.HI.U32 R16, R17, R21, RZ ;  /* 0x0000001511107227 */ /* 0x000fc800078e00ff */
[----:B------:R-:W-:-:S04]  /*16d0*/  IMAD.X R14, RZ, RZ, ~R15, P0 ;  /* 0x000000ffff0e7224 */ /* 0x000fc800000e0e0f */
[----:B------:R-:W-:-:S04]  /*16e0*/  IMAD.WIDE.U32 R16, P0, R17, R14, R16 ;  /* 0x0000000e11107225 */ /* 0x000fc80007800010 */
[C---:B------:R-:W-:Y:S02]  /*16f0*/  IMAD R15, R19.reuse, R14, RZ ;  /* 0x0000000e130f7224 */ /* 0x040fe400078e02ff */
[----:B------:R-:W-:-:S04]  /*1700*/  IMAD.HI.U32 R16, P1, R19, R21, R16 ;  /* 0x0000001513107227 */ /* 0x000fc80007820010 */
[----:B------:R-:W-:Y:S01]  /*1710*/  IMAD.HI.U32 R14, R19, R14, RZ ;  /* 0x0000000e130e7227 */ /* 0x000fe200078e00ff */
[----:B------:R-:W-:-:S03]  /*1720*/  IADD3 R13, P2, PT, R15, R16, RZ ;  /* 0x000000100f0d7210 */ /* 0x000fc60007f5e0ff */
[----:B------:R-:W-:Y:S02]  /*1730*/  IMAD.X R16, RZ, RZ, ~R7, P4 ;  /* 0x000000ffff107224 */ /* 0x000fe400020e0e07 */
[----:B------:R-:W-:Y:S02]  /*1740*/  IMAD.X R19, R14, 0x1, R19, P0 ;  /* 0x000000010e137824 */ /* 0x000fe400000e0613 */
[C---:B------:R-:W-:Y:S01]  /*1750*/  IMAD.HI.U32 R14, R13.reuse, R18, RZ ;  /* 0x000000120d0e7227 */ /* 0x040fe200078e00ff */
[----:B------:R-:W-:Y:S02]  /*1760*/  SEL R16, R16, R7, !P3 ;  /* 0x0000000710107207 */ /* 0x000fe40005800000 */
[----:B------:R-:W-:Y:S01]  /*1770*/  IADD3.X R19, PT, PT, RZ, RZ, R19, P2, P1 ;  /* 0x000000ffff137210 */ /* 0x000fe200017e2413 */
[----:B------:R-:W-:Y:S02]  /*1780*/  IMAD.MOV.U32 R15, RZ, RZ, RZ ;  /* 0x000000ffff0f7224 */ /* 0x000fe400078e00ff */
[----:B------:R-:W-:-:S04]  /*1790*/  IMAD.WIDE.U32 R14, R13, R16, R14 ;  /* 0x000000100d0e7225 */ /* 0x000fc800078e000e */
[C---:B------:R-:W-:Y:S02]  /*17a0*/  IMAD R17, R19.reuse, R16, RZ ;  /* 0x0000001013117224 */ /* 0x040fe400078e02ff */
[----:B------:R-:W-:-:S04]  /*17b0*/  IMAD.HI.U32 R14, P0, R19, R18, R14 ;  /* 0x00000012130e7227 */ /* 0x000fc8000780000e */
[----:B------:R-:W-:Y:S01]  /*17c0*/  IMAD.HI.U32 R13, R19, R16, RZ ;  /* 0x00000010130d7227 */ /* 0x000fe200078e00ff */
[----:B------:R-:W-:-:S03]  /*17d0*/  IADD3 R17, P1, PT, R17, R14, RZ ;  /* 0x0000000e11117210 */ /* 0x000fc60007f3e0ff */
[----:B------:R-:W-:Y:S02]  /*17e0*/  IMAD.X R13, RZ, RZ, R13, P0 ;  /* 0x000000ffff0d7224 */ /* 0x000fe400000e060d */
[----:B------:R-:W-:-:S04]  /*17f0*/  IMAD.WIDE.U32 R14, R17, R4, RZ ;  /* 0x00000004110e7225 */ /* 0x000fc800078e00ff */
[----:B------:R-:W-:Y:S01]  /*1800*/  IMAD.X R13, RZ, RZ, R13, P1 ;  /* 0x000000ffff0d7224 */ /* 0x000fe200008e060d */
[----:B------:R-:W-:Y:S01]  /*1810*/  IADD3 R19, P1, PT, -R14, R18, RZ ;  /* 0x000000120e137210 */ /* 0x000fe20007f3e1ff */
[C---:B------:R-:W-:Y:S02]  /*1820*/  IMAD R15, R17.reuse, R5, R15 ;  /* 0x00000005110f7224 */ /* 0x040fe400078e020f */
[----:B------:R-:W-:Y:S01]  /*1830*/  VIADD R14, R17, 0x1 ;  /* 0x00000001110e7836 */ /* 0x000fe20000000000 */
[-C--:B------:R-:W-:Y:S01]  /*1840*/  ISETP.GE.U32.AND P0, PT, R19, R4.reuse, PT ;  /* 0x000000041300720c */ /* 0x080fe20003f06070 */
[----:B------:R-:W-:-:S04]  /*1850*/  IMAD R13, R13, R4, R15 ;  /* 0x000000040d0d7224 */ /* 0x000fc800078e020f */
[----:B------:R-:W-:Y:S01]  /*1860*/  IMAD.X R21, R16, 0x1, ~R13, P1 ;  /* 0x0000000110157824 */ /* 0x000fe200008e0e0d */
[----:B------:R-:W-:-:S04]  /*1870*/  IADD3 R13, P1, PT, R19, -R4, RZ ;  /* 0x80000004130d7210 */ /* 0x000fc80007f3e0ff */
[C---:B------:R-:W-:Y:S01]  /*1880*/  ISETP.GE.U32.AND.EX P0, PT, R21.reuse, R5, PT, P0 ;  /* 0x000000051500720c */ /* 0x040fe20003f06100 */
[----:B------:R-:W-:-:S03]  /*1890*/  IMAD.X R15, R21, 0x1, ~R5, P1 ;  /* 0x00000001150f7824 */ /* 0x000fc600008e0e05 */
[----:B------:R-:W-:Y:S02]  /*18a0*/  SEL R13, R13, R19, P0 ;  /* 0x000000130d0d7207 */ /* 0x000fe40000000000 */
[----:B------:R-:W-:Y:S02]  /*18b0*/  SEL R17, R14, R17, P0 ;  /* 0x000000110e117207 */ /* 0x000fe40000000000 */
[----:B------:R-:W-:Y:S02]  /*18c0*/  SEL R15, R15, R21, P0 ;  /* 0x000000150f0f7207 */ /* 0x000fe40000000000 */
[----:B------:R-:W-:Y:S01]  /*18d0*/  ISETP.GE.U32.AND P0, PT, R13, R4, PT ;  /* 0x000000040d00720c */ /* 0x000fe20003f06070 */
[----:B------:R-:W-:-:S03]  /*18e0*/  VIADD R4, R17, 0x1 ;  /* 0x0000000111047836 */ /* 0x000fc60000000000 */
[----:B------:R-:W-:Y:S02]  /*18f0*/  ISETP.GE.U32.AND.EX P0, PT, R15, R5, PT, P0 ;  /* 0x000000050f00720c */ /* 0x000fe40003f06100 */
[----:B------:R-:W-:Y:S02]  /*1900*/  LOP3.LUT R5, R11, R7, RZ, 0x3c, !PT ;  /* 0x000000070b057212 */ /* 0x000fe400078e3cff */
[----:B------:R-:W-:Y:S02]  /*1910*/  SEL R4, R4, R17, P0 ;  /* 0x0000001104047207 */ /* 0x000fe40000000000 */
[----:B------:R-:W-:Y:S02]  /*1920*/  ISETP.GE.AND P1, PT, R5, RZ, PT ;  /* 0x000000ff0500720c */ /* 0x000fe40003f26270 */
[----:B------:R-:W-:Y:S01]  /*1930*/  ISETP.NE.U32.AND P0, PT, R12, RZ, PT ;  /* 0x000000ff0c00720c */ /* 0x000fe20003f05070 */
[----:B------:R-:W-:-:S03]  /*1940*/  IMAD.MOV R5, RZ, RZ, -R4 ;  /* 0x000000ffff057224 */ /* 0x000fc600078e0a04 */
[----:B------:R-:W-:Y:S01]  /*1950*/  ISETP.NE.AND.EX P0, PT, R11, RZ, PT, P0 ;  /* 0x000000ff0b00720c */ /* 0x000fe20003f05300 */
[----:B------:R-:W-:Y:S01]  /*1960*/  IMAD.MOV.U32 R11, RZ, RZ, 0x0 ;  /* 0x00000000ff0b7424 */ /* 0x000fe200078e00ff */
[----:B------:R-:W-:-:S04]  /*1970*/  SEL R4, R5, R4, !P1 ;  /* 0x0000000405047207 */ /* 0x000fc80004800000 */
[----:B------:R-:W-:-:S04]  /*1980*/  SEL R4, R4, 0xffffffff, P0 ;  /* 0xffffffff04047807 */ /* 0x000fc80000000000 */
[----:B------:R-:W-:Y:S01]  /*1990*/  R2UR UR5, R4 ;  /* 0x00000000040572ca */ /* 0x000fe200000e0000 */
[----:B------:R-:W-:-:S14]  /*19a0*/  RET.REL.NODEC R10 `(_Z9CheckR_1DPcPiS0_Pl) ;  /* 0xffffffe40a947950 */ /* 0x000fdc0003c3ffff */
        .type           $_Z9CheckR_1DPcPiS0_Pl$__internal_accurate_pow,@function
        .size           $_Z9CheckR_1DPcPiS0_Pl$__internal_accurate_pow,(.L_x_25 - $_Z9CheckR_1DPcPiS0_Pl$__internal_accurate_pow)
$_Z9CheckR_1DPcPiS0_Pl$__internal_accurate_pow:
[----:B------:R-:W-:Y:S01]  /*19b0*/  ISETP.GT.U32.AND P6, PT, R41, 0xfffff, PT ;  /* 0x000fffff2900780c */ /* 0x000fe20003fc4070 */
[--C-:B------:R-:W-:Y:S01]  /*19c0*/  IMAD.MOV.U32 R19, RZ, RZ, R41.reuse ;  /* 0x000000ffff137224 */ /* 0x100fe200078e0029 */
[----:B------:R-:W-:Y:S01]  /*19d0*/  UMOV UR12, 0x7d2cafe2 ;  /* 0x7d2cafe2000c7882 */ /* 0x000fe20000000000 */
[----:B------:R-:W-:Y:S01]  /*19e0*/  IMAD.MOV.U32 R22, RZ, RZ, 0x41ad3b5a ;  /* 0x41ad3b5aff167424 */ /* 0x000fe200078e00ff */
[----:B------:R-:W-:Y:S01]  /*19f0*/  UMOV UR13, 0x3eb0f5ff ;  /* 0x3eb0f5ff000d7882 */ /* 0x000fe20000000000 */
[----:B------:R-:W-:Y:S01]  /*1a00*/  IMAD.MOV.U32 R23, RZ, RZ, 0x3ed0f5d2 ;  /* 0x3ed0f5d2ff177424 */ /* 0x000fe200078e00ff */
[----:B------:R-:W-:Y:S01]  /*1a10*/  SHF.R.U32.HI R41, RZ, 0x14, R41 ;  /* 0x00000014ff297819 */ /* 0x000fe20000011629 */
[----:B------:R-:W-:Y:S01]  /*1a20*/  UMOV UR14, 0x3b39803f ;  /* 0x3b39803f000e7882 */ /* 0x000fe20000000000 */
[----:B------:R-:W-:-:S05]  /*1a30*/  UMOV UR15, 0x3c7abc9e ;  /* 0x3c7abc9e000f7882 */ /* 0x000fca0000000000 */
[----:B------:R-:W-:-:S10]  /*1a40*/  @!P6 DMUL R30, R18, 1.80143985094819840000e+16 ;  /* 0x43500000121ee828 */ /* 0x000fd40000000000 */
[----:B------:R-:W-:Y:S01]  /*1a50*/  @!P6 IMAD.MOV.U32 R19, RZ, RZ, R31 ;  /* 0x000000ffff13e224 */ /* 0x000fe200078e001f */
[----:B------:R-:W-:Y:S01]  /*1a60*/  @!P6 LEA.HI R41, R31, 0xffffffca, RZ, 0xc ;  /* 0xffffffca1f29e811 */ /* 0x000fe200078f60ff */
[----:B------:R-:W-:-:S03]  /*1a70*/  @!P6 IMAD.MOV.U32 R18, RZ, RZ, R30 ;  /* 0x000000ffff12e224 */ /* 0x000fc600078e001e */
[----:B------:R-:W-:Y:S01]  /*1a80*/  LOP3.LUT R19, R19, 0x800fffff, RZ, 0xc0, !PT ;  /* 0x800fffff13137812 */ /* 0x000fe200078ec0ff */
[----:B------:R-:W-:-:S03]  /*1a90*/  IMAD.MOV.U32 R20, RZ, RZ, R18 ;  /* 0x000000ffff147224 */ /* 0x000fc600078e0012 */
[----:B------:R-:W-:-:S04]  /*1aa0*/  LOP3.LUT R19, R19, 0x3ff00000, RZ, 0xfc, !PT ;  /* 0x3ff0000013137812 */ /* 0x000fc800078efcff */
[----:B------:R-:W-:Y:S01]  /*1ab0*/  ISETP.GE.U32.AND P0, PT, R19, 0x3ff6a09f, PT ;  /* 0x3ff6a09f1300780c */ /* 0x000fe20003f06070 */
[----:B------:R-:W-:-:S12]  /*1ac0*/  IMAD.MOV.U32 R21, RZ, RZ, R19 ;  /* 0x000000ffff157224 */ /* 0x000fd800078e0013 */
[----:B------:R-:W-:-:S04]  /*1ad0*/  @P0 VIADD R18, R21, 0xfff00000 ;  /* 0xfff0000015120836 */ /* 0x000fc80000000000 */
[----:B------:R-:W-:Y:S02]  /*1ae0*/  @P0 IMAD.MOV.U32 R21, RZ, RZ, R18 ;  /* 0x000000ffff150224 */ /* 0x000fe400078e0012 */
[----:B------:R-:W-:-:S04]  /*1af0*/  IMAD.MOV.U32 R18, RZ, RZ, RZ ;  /* 0x000000ffff127224 */ /* 0x000fc800078e00ff */
[C---:B------:R-:W-:Y:S02]  /*1b00*/  DADD R26, R20.reuse, 1 ;  /* 0x3ff00000141a7429 */ /* 0x040fe40000000000 */
[----:B------:R-:W-:-:S04]  /*1b10*/  DADD R20, R20, -1 ;  /* 0xbff0000014147429 */ /* 0x000fc80000000000 */
[----:B------:R-:W0:Y:S02]  /*1b20*/  MUFU.RCP64H R19, R27 ;  /* 0x0000001b00137308 */ /* 0x000e240000001800 */
[----:B0-----:R-:W-:-:S08]  /*1b30*/  DFMA R24, -R26, R18, 1 ;  /* 0x3ff000001a18742b */ /* 0x001fd00000000112 */
[----:B------:R-:W-:-:S08]  /*1b40*/  DFMA R24, R24, R24, R24 ;  /* 0x000000181818722b */ /* 0x000fd00000000018 */
[----:B------:R-:W-:-:S08]  /*1b50*/  DFMA R24, R18, R24, R18 ;  /* 0x000000181218722b */ /* 0x000fd00000000012 */
[----:B------:R-:W-:-:S08]  /*1b60*/  DMUL R18, R20, R24 ;  /* 0x0000001814127228 */ /* 0x000fd00000000000 */
[----:B------:R-:W-:-:S08]  /*1b70*/  DFMA R18, R20, R24, R18 ;  /* 0x000000181412722b */ /* 0x000fd00000000012 */
[----:B------:R-:W-:-:S08]  /*1b80*/  DMUL R32, R18, R18 ;  /* 0x0000001212207228 */ /* 0x000fd00000000000 */
[----:B------:R-:W-:Y:S01]  /*1b90*/  DFMA R22, R32, UR12, R22 ;  /* 0x0000000c20167c2b */ /* 0x000fe20008000016 */
[----:B------:R-:W-:Y:S01]  /*1ba0*/  UMOV UR12, 0x75488a3f ;  /* 0x75488a3f000c7882 */ /* 0x000fe20000000000 */
[----:B------:R-:W-:-:S06]  /*1bb0*/  UMOV UR13, 0x3ef3b20a ;  /* 0x3ef3b20a000d7882 */ /* 0x000fcc0000000000 */
[----:B------:R-:W-:Y:S01]  /*1bc0*/  DFMA R28, R32, R22, UR12 ;  /* 0x0000000c201c7e2b */ /* 0x000fe20008000016 */
[----:B------:R-:W-:Y:S01]  /*1bd0*/  UMOV UR12, 0xe4faecd5 ;  /* 0xe4faecd5000c7882 */ /* 0x000fe20000000000 */
[----:B------:R-:W-:Y:S01]  /*1be0*/  UMOV UR13, 0x3f1745cd ;  /* 0x3f1745cd000d7882 */ /* 0x000fe20000000000 */
[----:B------:R-:W-:-:S05]  /*1bf0*/  DADD R22, R20, -R18 ;  /* 0x0000000014167229 */ /* 0x000fca0000000812 */
[----:B------:R-:W-:Y:S01]  /*1c00*/  DFMA R28, R32, R28, UR12 ;  /* 0x0000000c201c7e2b */ /* 0x000fe2000800001c */
[----:B------:R-:W-:Y:S01]  /*1c10*/  UMOV UR12, 0x258a578b ;  /* 0x258a578b000c7882 */ /* 0x000fe20000000000 */
[----:B------:R-:W-:Y:S01]  /*1c20*/  UMOV UR13, 0x3f3c71c7 ;  /* 0x3f3c71c7000d7882 */ /* 0x000fe20000000000 */
[----:B------:R-:W-:-:S05]  /*1c30*/  DADD R22, R22, R22 ;  /* 0x0000000016167229 */ /* 0x000fca0000000016 */
[----:B------:R-:W-:Y:S01]  /*1c40*/  DFMA R28, R32, R28, UR12 ;  /* 0x0000000c201c7e2b */ /* 0x000fe2000800001c */
[----:B------:R-:W-:Y:S01]  /*1c50*/  UMOV UR12, 0x9242b910 ;  /* 0x9242b910000c7882 */ /* 0x000fe20000000000 */
[----:B------:R-:W-:Y:S01]  /*1c60*/  UMOV UR13, 0x3f624924 ;  /* 0x3f624924000d7882 */ /* 0x000fe20000000000 */
[----:B------:R-:W-:-:S05]  /*1c70*/  DFMA R22, R20, -R18, R22 ;  /* 0x800000121416722b */ /* 0x000fca0000000016 */
[----:B------:R-:W-:Y:S01]  /*1c80*/  DFMA R28, R32, R28, UR12 ;  /* 0x0000000c201c7e2b */ /* 0x000fe2000800001c */
[----:B------:R-:W-:Y:S01]  /*1c90*/  UMOV UR12, 0x99999dfb ;  /* 0x99999dfb000c7882 */ /* 0x000fe20000000000 */
[----:B------:R-:W-:Y:S01]  /*1ca0*/  UMOV UR13, 0x3f899999 ;  /* 0x3f899999000d7882 */ /* 0x000fe20000000000 */
[----:B------:R-:W-:Y:S02]  /*1cb0*/  DMUL R22, R24, R22 ;  /* 0x0000001618167228 */ /* 0x000fe40000000000 */
[----:B------:R-:W-:-:S03]  /*1cc0*/  DMUL R24, R18, R18 ;  /* 0x0000001212187228 */ /* 0x000fc60000000000 */
[----:B------:R-:W-:Y:S01]  /*1cd0*/  DFMA R28, R32, R28, UR12 ;  /* 0x0000000c201c7e2b */ /* 0x000fe2000800001c */
[----:B------:R-:W-:Y:S01]  /*1ce0*/  UMOV UR12, 0x55555555 ;  /* 0x55555555000c7882 */ /* 0x000fe20000000000 */
[----:B------:R-:W-:-:S03]  /*1cf0*/  UMOV UR13, 0x3fb55555 ;  /* 0x3fb55555000d7882 */ /* 0x000fc60000000000 */
[----:B------:R-:W-:Y:S02]  /*1d00*/  VIADD R31, R23, 0x100000 ;  /* 0x00100000171f7836 */ /* 0x000fe40000000000 */
[----:B------:R-:W-:Y:S01]  /*1d10*/  IMAD.MOV.U32 R30, RZ, RZ, R22 ;  /* 0x000000ffff1e7224 */ /* 0x000fe200078e0016 */
[----:B------:R-:W-:-:S08]  /*1d20*/  DFMA R20, R32, R28, UR12 ;  /* 0x0000000c20147e2b */ /* 0x000fd0000800001c */
[----:B------:R-:W-:Y:S01]  /*1d30*/  DADD R26, -R20, UR12 ;  /* 0x0000000c141a7e29 */ /* 0x000fe20008000100 */
[----:B------:R-:W-:Y:S01]  /*1d40*/  UMOV UR12, 0xb9e7b0 ;  /* 0x00b9e7b0000c7882 */ /* 0x000fe20000000000 */
[----:B------:R-:W-:-:S06]  /*1d50*/  UMOV UR13, 0x3c46a4cb ;  /* 0x3c46a4cb000d7882 */ /* 0x000fcc0000000000 */
[----:B------:R-:W-:Y:S02]  /*1d60*/  DFMA R26, R32, R28, R26 ;  /* 0x0000001c201a722b */ /* 0x000fe4000000001a */
[C---:B------:R-:W-:Y:S02]  /*1d70*/  DFMA R28, R18.reuse, R18, -R24 ;  /* 0x00000012121c722b */ /* 0x040fe40000000818 */
[----:B------:R-:W-:-:S06]  /*1d80*/  DMUL R32, R18, R24 ;  /* 0x0000001812207228 */ /* 0x000fcc0000000000 */
[----:B------:R-:W-:Y:S02]  /*1d90*/  DFMA R28, R18, R30, R28 ;  /* 0x0000001e121c722b */ /* 0x000fe4000000001c */
[----:B------:R-:W-:Y:S01]  /*1da0*/  DADD R30, R26, -UR12 ;  /* 0x8000000c1a1e7e29 */ /* 0x000fe20008000000 */
[----:B------:R-:W-:Y:S01]  /*1db0*/  UMOV UR12, 0x80000000 ;  /* 0x80000000000c7882 */ /* 0x000fe20000000000 */
[----:B------:R-:W-:Y:S01]  /*1dc0*/  DFMA R26, R18, R24, -R32 ;  /* 0x00000018121a722b */ /* 0x000fe20000000820 */
[----:B------:R-:W-:-:S07]  /*1dd0*/  UMOV UR13, 0x43300000 ;  /* 0x43300000000d7882 */ /* 0x000fce0000000000 */
[----:B------:R-:W-:Y:S02]  /*1de0*/  DFMA R26, R22, R24, R26 ;  /* 0x00000018161a722b */ /* 0x000fe4000000001a */
[----:B------:R-:W-:-:S06]  /*1df0*/  DADD R24, R20, R30 ;  /* 0x0000000014187229 */ /* 0x000fcc000000001e */
[----:B------:R-:W-:Y:S02]  /*1e00*/  DFMA R26, R18, R28, R26 ;  /* 0x0000001c121a722b */ /* 0x000fe4000000001a */
[----:B------:R-:W-:Y:S02]  /*1e10*/  DADD R28, R20, -R24 ;  /* 0x00000000141c7229 */ /* 0x000fe40000000818 */
[----:B------:R-:W-:-:S06]  /*1e20*/  DMUL R20, R24, R32 ;  /* 0x0000002018147228 */ /* 0x000fcc0000000000 */
[----:B------:R-:W-:Y:S02]  /*1e30*/  DADD R30, R30, R28 ;  /* 0x000000001e1e7229 */ /* 0x000fe4000000001c */
[----:B------:R-:W-:-:S08]  /*1e40*/  DFMA R28, R24, R32, -R20 ;  /* 0x00000020181c722b */ /* 0x000fd00000000814 */
[----:B------:R-:W-:-:S08]  /*1e50*/  DFMA R26, R24, R26, R28 ;  /* 0x0000001a181a722b */ /* 0x000fd0000000001c */
[----:B------:R-:W-:-:S08]  /*1e60*/  DFMA R30, R30, R32, R26 ;  /* 0x000000201e1e722b */ /* 0x000fd0000000001a */
[----:B------:R-:W-:-:S08]  /*1e70*/  DADD R26, R20, R30 ;  /* 0x00000000141a7229 */ /* 0x000fd0000000001e */
[--C-:B------:R-:W-:Y:S02]  /*1e80*/  DADD R24, R18, R26.reuse ;  /* 0x0000000012187229 */ /* 0x100fe4000000001a */
[----:B------:R-:W-:-:S06]  /*1e90*/  DADD R20, R20, -R26 ;  /* 0x0000000014147229 */ /* 0x000fcc000000081a */
[----:B------:R-:W-:Y:S02]  /*1ea0*/  DADD R18, R18, -R24 ;  /* 0x0000000012127229 */ /* 0x000fe40000000818 */
[----:B------:R-:W-:-:S06]  /*1eb0*/  DADD R20, R30, R20 ;  /* 0x000000001e147229 */ /* 0x000fcc0000000014 */
[----:B------:R-:W-:-:S08]  /*1ec0*/  DADD R18, R26, R18 ;  /* 0x000000001a127229 */ /* 0x000fd00000000012 */
[----:B------:R-:W-:Y:S01]  /*1ed0*/  DADD R20, R20, R18 ;  /* 0x0000000014147229 */ /* 0x000fe20000000012 */
[C---:B------:R-:W-:Y:S02]  /*1ee0*/  VIADD R18, R41.reuse, 0xfffffc01 ;  /* 0xfffffc0129127836 */ /* 0x040fe40000000000 */
[----:B------:R-:W-:Y:S02]  /*1ef0*/  @P0 VIADD R18, R41, 0xfffffc02 ;  /* 0xfffffc0229120836 */ /* 0x000fe40000000000 */
[----:B------:R-:W-:-:S03]  /*1f00*/  IMAD.MOV.U32 R19, RZ, RZ, 0x43300000 ;  /* 0x43300000ff137424 */ /* 0x000fc600078e00ff */
[----:B------:R-:W-:Y:S01]  /*1f10*/  DADD R22, R22, R20 ;  /* 0x0000000016167229 */ /* 0x000fe20000000014 */
[----:B------:R-:W-:-:S06]  /*1f20*/  LOP3.LUT R18, R18, 0x80000000, RZ, 0x3c, !PT ;  /* 0x8000000012127812 */ /* 0x000fcc00078e3cff */
[----:B------:R-:W-:Y:S01]  /*1f30*/  DADD R20, R18, -UR12 ;  /* 0x8000000c12147e29 */ /* 0x000fe20008000000 */
[----:B------:R-:W-:Y:S01]  /*1f40*/  UMOV UR12, 0xfefa39ef ;  /* 0xfefa39ef000c7882 */ /* 0x000fe20000000000 */
[----:B------:R-:W-:Y:S01]  /*1f50*/  DADD R26, R24, R22 ;  /* 0x00000000181a7229 */ /* 0x000fe20000000016 */
[----:B------:R-:W-:-:S07]  /*1f60*/  UMOV UR13, 0x3fe62e42 ;  /* 0x3fe62e42000d7882 */ /* 0x000fce0000000000 */
[--C-:B------:R-:W-:Y:S02]  /*1f70*/  DFMA R18, R20, UR12, R26.reuse ;  /* 0x0000000c14127c2b */ /* 0x100fe4000800001a */
[----:B------:R-:W-:-:S06]  /*1f80*/  DADD R28, R24, -R26 ;  /* 0x00000000181c7229 */ /* 0x000fcc000000081a */
[----:B------:R-:W-:Y:S02]  /*1f90*/  DFMA R24, R20, -UR12, R18 ;  /* 0x8000000c14187c2b */ /* 0x000fe40008000012 */
[----:B------:R-:W-:-:S06]  /*1fa0*/  DADD R28, R22, R28 ;  /* 0x00000000161c7229 */ /* 0x000fcc000000001c */
[----:B------:R-:W-:-:S08]  /*1fb0*/  DADD R24, -R26, R24 ;  /* 0x000000001a187229 */ /* 0x000fd00000000118 */
[----:B------:R-:W-:-:S08]  /*1fc0*/  DADD R22, R28, -R24 ;  /* 0x000000001c167229 */ /* 0x000fd00000000818 */
[----:B------:R-:W-:-:S08]  /*1fd0*/  DFMA R22, R20, UR14, R22 ;  /* 0x0000000e14167c2b */ /* 0x000fd00008000016 */
[----:B------:R-:W-:-:S08]  /*1fe0*/  DADD R20, R18, R22 ;  /* 0x0000000012147229 */ /* 0x000fd00000000016 */
[----:B------:R-:W-:Y:S02]  /*1ff0*/  DADD R18, R18, -R20 ;  /* 0x0000000012127229 */ /* 0x000fe40000000814 */
[----:B------:R-:W-:-:S06]  /*2000*/  DMUL R24, R20, 2 ;  /* 0x4000000014187828 */ /* 0x000fcc0000000000 */
[----:B------:R-:W-:Y:S02]  /*2010*/  DADD R22, R22, R18 ;  /* 0x0000000016167229 */ /* 0x000fe40000000012 */
[----:B------:R-:W-:-:S08]  /*2020*/  DFMA R20, R20, 2, -R24 ;  /* 0x400000001414782b */ /* 0x000fd00000000818 */
[----:B------:R-:W-:Y:S01]  /*2030*/  DFMA R22, R22, 2, R20 ;  /* 0x400000001616782b */ /* 0x000fe20000000014 */
[----:B------:R-:W-:Y:S02]  /*2040*/  IMAD.MOV.U32 R20, RZ, RZ, 0x652b82fe ;  /* 0x652b82feff147424 */ /* 0x000fe400078e00ff */
[----:B------:R-:W-:-:S05]  /*2050*/  IMAD.MOV.U32 R21, RZ, RZ, 0x3ff71547 ;  /* 0x3ff71547ff157424 */ /* 0x000fca00078e00ff */
[----:B------:R-:W-:-:S08]  /*2060*/  DADD R26, R24, R22 ;  /* 0x00000000181a7229 */ /* 0x000fd00000000016 */
[----:B------:R-:W-:Y:S02]  /*2070*/  DFMA R20, R26, R20, 6.75539944105574400000e+15 ;  /* 0x433800001a14742b */ /* 0x000fe40000000014 */
[----:B------:R-:W-:Y:S01]  /*2080*/  FSETP.GEU.AND P0, PT, |R27|, 4.1917929649353027344, PT ;  /* 0x4086232b1b00780b */ /* 0x000fe20003f0e200 */
[----:B------:R-:W-:-:S05]  /*2090*/  DADD R24, R24, -R26 ;  /* 0x0000000018187229 */ /* 0x000fca000000081a */
[----:B------:R-:W-:-:S03]  /*20a0*/  DADD R18, R20, -6.75539944105574400000e+15 ;  /* 0xc338000014127429 */ /* 0x000fc60000000000 */
[----:B------:R-:W-:-:S05]  /*20b0*/  DADD R22, R22, R24 ;  /* 0x0000000016167229 */ /* 0x000fca0000000018 */
[----:B------:R-:W-:Y:S01]  /*20c0*/  DFMA R28, R18, -UR12, R26 ;  /* 0x8000000c121c7c2b */ /* 0x000fe2000800001a */
[----:B------:R-:W-:Y:S01]  /*20d0*/  UMOV UR12, 0x3b39803f ;  /* 0x3b39803f000c7882 */ /* 0x000fe20000000000 */
[----:B------:R-:W-:-:S06]  /*20e0*/  UMOV UR13, 0x3c7abc9e ;  /* 0x3c7abc9e000d7882 */ /* 0x000fcc0000000000 */
[----:B------:R-:W-:Y:S01]  /*20f0*/  DFMA R28, R18, -UR12, R28 ;  /* 0x8000000c121c7c2b */ /* 0x000fe2000800001c */
[----:B------:R-:W-:Y:S01]  /*2100*/  UMOV UR12, 0x69ce2bdf ;  /* 0x69ce2bdf000c7882 */ /* 0x000fe20000000000 */
[----:B------:R-:W-:Y:S01]  /*2110*/  IMAD.MOV.U32 R18, RZ, RZ, -0x35dec16 ;  /* 0xfca213eaff127424 */ /* 0x000fe200078e00ff */
[----:B------:R-:W-:Y:S01]  /*2120*/  UMOV UR13, 0x3e5ade15 ;  /* 0x3e5ade15000d7882 */ /* 0x000fe20000000000 */
[----:B------:R-:W-:-:S06]  /*2130*/  IMAD.MOV.U32 R19, RZ, RZ, 0x3e928af3 ;  /* 0x3e928af3ff137424 */ /* 0x000fcc00078e00ff */
[----:B------:R-:W-:Y:S01]  /*2140*/  DFMA R18, R28, UR12, R18 ;  /* 0x0000000c1c127c2b */ /* 0x000fe20008000012 */
[----:B------:R-:W-:Y:S01]  /*2150*/  UMOV UR12, 0x62401315 ;  /* 0x62401315000c7882 */ /* 0x000fe20000000000 */
[----:B------:R-:W-:-:S06]  /*2160*/  UMOV UR13, 0x3ec71dee ;  /* 0x3ec71dee000d7882 */ /* 0x000fcc0000000000 */
[----:B------:R-:W-:Y:S01]  /*2170*/  DFMA R18, R28, R18, UR12 ;  /* 0x0000000c1c127e2b */ /* 0x000fe20008000012 */
        /* <DEDUP_REMOVED lines=20> */
[----:B------:R-:W-:-:S08]  /*22c0*/  DFMA R18, R28, R18, UR12 ;  /* 0x0000000c1c127e2b */ /* 0x000fd00008000012 */
[----:B------:R-:W-:-:S08]  /*22d0*/  DFMA R18, R28, R18, 1 ;  /* 0x3ff000001c12742b */ /* 0x000fd00000000012 */
[----:B------:R-:W-:-:S10]  /*22e0*/  DFMA R18, R28, R18, 1 ;  /* 0x3ff000001c12742b */ /* 0x000fd40000000012 */
[----:B------:R-:W-:Y:S02]  /*22f0*/  IMAD R25, R20, 0x100000, R19 ;  /* 0x0010000014197824 */ /* 0x000fe400078e0213 */
[----:B------:R-:W-:Y:S01]  /*2300*/  IMAD.MOV.U32 R24, RZ, RZ, R18 ;  /* 0x000000ffff187224 */ /* 0x000fe200078e0012 */
[----:B------:R-:W-:Y:S06]  /*2310*/  @!P0 BRA `(.L_x_22) ;  /* 0x0000000000308947 */ /* 0x000fec0003800000 */
[----:B------:R-:W-:Y:S01]  /*2320*/  FSETP.GEU.AND P0, PT, |R27|, 4.2275390625, PT ;  /* 0x408748001b00780b */ /* 0x000fe20003f0e200 */
[C---:B------:R-:W-:Y:S02]  /*2330*/  DADD R24, R26.reuse, +INF ;  /* 0x7ff000001a187429 */ /* 0x040fe40000000000 */
[----:B------:R-:W-:-:S08]  /*2340*/  DSETP.GEU.AND P6, PT, R26, RZ, PT ;  /* 0x000000ff1a00722a */ /* 0x000fd00003fce000 */
[----:B------:R-:W-:Y:S02]  /*2350*/  FSEL R24, R24, RZ, P6 ;  /* 0x000000ff18187208 */ /* 0x000fe40003000000 */
[----:B------:R-:W-:Y:S02]  /*2360*/  @!P0 LEA.HI R21, R20, R20, RZ, 0x1 ;  /* 0x0000001414158211 */ /* 0x000fe400078f08ff */
[----:B------:R-:W-:Y:S02]  /*2370*/  FSEL R25, R25, RZ, P6 ;  /* 0x000000ff19197208 */ /* 0x000fe40003000000 */
[----:B------:R-:W-:-:S05]  /*2380*/  @!P0 SHF.R.S32.HI R21, RZ, 0x1, R21 ;  /* 0x00000001ff158819 */ /* 0x000fca0000011415 */
[----:B------:R-:W-:Y:S02]  /*2390*/  @!P0 IMAD.IADD R20, R20, 0x1, -R21 ;  /* 0x0000000114148824 */ /* 0x000fe400078e0a15 */
[----:B------:R-:W-:-:S03]  /*23a0*/  @!P0 IMAD R19, R21, 0x100000, R19 ;  /* 0x0010000015138824 */ /* 0x000fc600078e0213 */
[----:B------:R-:W-:Y:S01]  /*23b0*/  @!P0 LEA R21, R20, 0x3ff00000, 0x14 ;  /* 0x3ff0000014158811 */ /* 0x000fe200078ea0ff */
[----:B------:R-:W-:-:S06]  /*23c0*/  @!P0 IMAD.MOV.U32 R20, RZ, RZ, RZ ;  /* 0x000000ffff148224 */ /* 0x000fcc00078e00ff */
[----:B------:R-:W-:-:S11]  /*23d0*/  @!P0 DMUL R24, R18, R20 ;  /* 0x0000001412188228 */ /* 0x000fd60000000000 */
.L_x_22:
[----:B------:R-:W-:Y:S01]  /*23e0*/  DFMA R22, R22, R24, R24 ;  /* 0x000000181616722b */ /* 0x000fe20000000018 */
[----:B------:R-:W-:Y:S01]  /*23f0*/  IMAD.MOV.U32 R20, RZ, RZ, R0 ;  /* 0x000000ffff147224 */ /* 0x000fe200078e0000 */
[----:B------:R-:W-:Y:S01]  /*2400*/  DSETP.NEU.AND P0, PT, |R24|, +INF , PT ;  /* 0x7ff000001800742a */ /* 0x000fe20003f0d200 */
[----:B------:R-:W-:-:S07]  /*2410*/  IMAD.MOV.U32 R21, RZ, RZ, 0x0 ;  /* 0x00000000ff157424 */ /* 0x000fce00078e00ff */
[----:B------:R-:W-:Y:S02]  /*2420*/  FSEL R18, R24, R22, !P0 ;  /* 0x0000001618127208 */ /* 0x000fe40004000000 */
[----:B------:R-:W-:Y:S01]  /*2430*/  FSEL R22, R25, R23, !P0 ;  /* 0x0000001719167208 */ /* 0x000fe20004000000 */
[----:B------:R-:W-:Y:S06]  /*2440*/  RET.REL.NODEC R20 `(_Z9CheckR_1DPcPiS0_Pl) ;  /* 0xffffffd814ec7950 */ /* 0x000fec0003c3ffff */
.L_x_23:
[----:B------:R-:W-:-:S00]  /*2450*/  BRA `(.L_x_23) ;  /* 0xfffffffc00fc7947 */ /* 0x000fc0000383ffff */
[----:B------:R-:W-:-:S00]  /*2460*/  NOP ;  /* 0x0000000000007918 */ /* 0x000fc00000000000 */
        /* <DEDUP_REMOVED lines=9> */
.L_x_25:


//--------------------- .nv.shared.reserved.0     --------------------------
	.section	.nv.shared.reserved.0,"aw",@nobits
	.weak		__nv_reservedSMEM_offset_0_alias
	.size		__nv_reservedSMEM_offset_0_alias, 0, 64
	.other		__nv_reservedSMEM_offset_0_alias,@"STO_CUDA_RESERVED_SHARED STV_DEFAULT"
__nv_reservedSMEM_offset_0_alias:
	.zero		0
	.zero		64


//--------------------- .nv.constant0._Z9CheckR_1DPcPiS0_Pl --------------------------
	.section	.nv.constant0._Z9CheckR_1DPcPiS0_Pl,"a",@progbits
	.sectionflags	@""
	.align	4
.nv.constant0._Z9CheckR_1DPcPiS0_Pl:
	.zero		928


//--------------------- SYMBOLS --------------------------

	.type		.nv.reservedSmem.offset0,@object
	.size		.nv.reservedSmem.offset0,0x4
